//
// Generated by NVIDIA NVVM Compiler
//
// Compiler Build ID: CL-36424714
// Cuda compilation tools, release 13.0, V13.0.88
// Based on NVVM 20.0.0
//

.version 9.0
.target sm_100
.address_size 64

	// .globl	_Z6MiddlePdS_
.func  (.param .b64 func_retval0) __internal_accurate_pow
(
	.param .b64 __internal_accurate_pow_param_0
)
;
.const .align 8 .b8 constData[56];
.extern .shared .align 16 .b8 kSum[];

.visible .entry _Z6MiddlePdS_(
	.param .u64 .ptr .align 1 _Z6MiddlePdS__param_0,
	.param .u64 .ptr .align 1 _Z6MiddlePdS__param_1
)
{
	.reg .pred 	%p<232>;
	.reg .b32 	%r<273>;
	.reg .b32 	%f<7>;
	.reg .b64 	%rd<64>;
	.reg .b64 	%fd<945>;

	ld.param.u64 	%rd3, [_Z6MiddlePdS__param_0];
	cvta.to.global.u64 	%rd1, %rd3;
	mov.u32 	%r261, %tid.x;
	ld.const.f64 	%fd221, [constData+32];
	rcp.rn.f64 	%fd222, %fd221;
	neg.f64 	%fd1, %fd222;
	ld.const.f64 	%fd223, [constData+48];
	cvt.rzi.s32.f64 	%r2, %fd223;
	mov.u32 	%r3, %ctaid.x;
	setp.ge.s32 	%p1, %r261, %r2;
	@%p1 bra 	$L__BB0_147;
	mul.wide.u32 	%rd4, %r3, 8;
	add.s64 	%rd5, %rd1, %rd4;
	ld.global.f64 	%fd224, [%rd5];
	ld.const.f64 	%fd225, [constData];
	add.f64 	%fd226, %fd224, %fd225;
	ld.const.f64 	%fd227, [constData+8];
	ld.const.f64 	%fd228, [constData+16];
	setp.lt.f64 	%p2, %fd226, %fd227;
	setp.le.f64 	%p3, %fd227, %fd226;
	add.f64 	%fd229, %fd227, %fd228;
	setp.lt.f64 	%p4, %fd226, %fd229;
	sub.f64 	%fd231, %fd229, %fd226;
	selp.f64 	%fd232, %fd231, 0d0000000000000000, %p4;
	selp.f64 	%fd233, %fd232, 0d0000000000000000, %p3;
	ld.const.f64 	%fd3, [constData+40];
	rcp.rn.f64 	%fd234, %fd3;
	neg.f64 	%fd4, %fd234;
	mov.f64 	%fd235, 0d4024000000000000;
	{
	.reg .b32 %temp; 
	mov.b64 	{%temp, %r4}, %fd235;
	}
	mov.f64 	%fd236, 0d402E000000000000;
	sub.f64 	%fd237, %fd236, %fd226;
	add.f64 	%fd238, %fd226, 0dC05E000000000000;
	mul.f64 	%fd239, %fd237, %fd238;
	max.f64 	%fd240, %fd239, 0d0000000000000000;
	div.rn.f64 	%fd5, %fd240, 0d40A7ED0000000000;
	div.rn.f64 	%fd6, %fd240, 0dC0A7ED0000000000;
	selp.f64 	%fd7, %fd228, %fd233, %p2;
$L__BB0_2:
	setp.lt.s32 	%p5, %r4, 0;
	cvt.rn.f64.s32 	%fd241, %r261;
	fma.rn.f64 	%fd8, %fd1, %fd241, 0d405E000000000000;
	mov.f64 	%fd242, 0d405E000000000000;
	sub.f64 	%fd9, %fd242, %fd8;
	mul.f64 	%fd243, %fd9, %fd3;
	cvt.rmi.f64.f64 	%fd244, %fd243;
	cvt.rzi.s32.f64 	%r6, %fd244;
	cvt.rn.f64.s32 	%fd245, %r6;
	neg.f64 	%fd246, %fd245;
	mul.f64 	%fd247, %fd4, %fd246;
	sub.f64 	%fd10, %fd247, %fd9;
	add.f64 	%fd248, %fd8, %fd9;
	fma.rn.f64 	%fd249, %fd248, 0d3FA374BC6A7EF9DB, 0dC0107AE147AE147B;
	{
	.reg .b32 %temp; 
	mov.b64 	{%temp, %r7}, %fd249;
	}
	shr.u32 	%r72, %r7, 20;
	and.b32  	%r73, %r72, 2047;
	add.s32 	%r74, %r73, -1012;
	mov.b64 	%rd6, %fd249;
	shl.b64 	%rd7, %rd6, %r74;
	setp.eq.s64 	%p6, %rd7, -9223372036854775808;
	{ // callseq 0, 0
	.param .b64 param0;
	st.param.f64 	[param0], %fd249;
	.param .b64 retval0;
	call.uni (retval0), 
	__internal_accurate_pow, 
	(
	param0
	);
	ld.param.f64 	%fd250, [retval0];
	} // callseq 0
	neg.f64 	%fd252, %fd250;
	selp.f64 	%fd253, %fd252, %fd250, %p6;
	selp.f64 	%fd254, %fd253, %fd250, %p5;
	cvt.rzi.f64.f64 	%fd255, %fd249;
	setp.neu.f64 	%p7, %fd249, %fd255;
	selp.f64 	%fd257, 0dFFF8000000000000, %fd254, %p7;
	selp.f64 	%fd899, %fd257, %fd254, %p5;
	add.f64 	%fd258, %fd249, 0d4024000000000000;
	{
	.reg .b32 %temp; 
	mov.b64 	{%temp, %r75}, %fd258;
	}
	and.b32  	%r76, %r75, 2146435072;
	setp.ne.s32 	%p8, %r76, 2146435072;
	@%p8 bra 	$L__BB0_7;
	setp.num.f64 	%p9, %fd249, %fd249;
	@%p9 bra 	$L__BB0_5;
	mov.f64 	%fd260, 0d4024000000000000;
	add.rn.f64 	%fd899, %fd260, %fd249;
	bra.uni 	$L__BB0_7;
$L__BB0_5:
	abs.f64 	%fd259, %fd249;
	setp.neu.f64 	%p10, %fd259, 0d7FF0000000000000;
	@%p10 bra 	$L__BB0_7;
	setp.lt.s32 	%p11, %r7, 0;
	selp.b32 	%r77, 0, 2146435072, %p11;
	mov.b32 	%r78, 0;
	mov.b64 	%fd899, {%r78, %r77};
$L__BB0_7:
	setp.lt.s32 	%p12, %r4, 0;
	setp.eq.f64 	%p13, %fd249, 0d0000000000000000;
	add.f64 	%fd261, %fd899, 0d3F40624DD2F1A9FC;
	mul.f64 	%fd262, %fd261, 0d0000000000000000;
	selp.f64 	%fd263, 0d0000000000000000, %fd262, %p13;
	setp.ge.f64 	%p14, %fd9, %fd7;
	selp.f64 	%fd264, 0dBFF0000000000000, 0d0000000000000000, %p14;
	sub.f64 	%fd265, %fd264, %fd263;
	mul.f64 	%fd16, %fd10, %fd265;
	fma.rn.f64 	%fd17, %fd10, 0d3FE0000000000000, %fd9;
	add.f64 	%fd266, %fd8, %fd17;
	fma.rn.f64 	%fd267, %fd266, 0d3FA374BC6A7EF9DB, 0dC0107AE147AE147B;
	{
	.reg .b32 %temp; 
	mov.b64 	{%temp, %r8}, %fd267;
	}
	shr.u32 	%r79, %r8, 20;
	and.b32  	%r80, %r79, 2047;
	add.s32 	%r81, %r80, -1012;
	mov.b64 	%rd9, %fd267;
	shl.b64 	%rd10, %rd9, %r81;
	setp.eq.s64 	%p15, %rd10, -9223372036854775808;
	{ // callseq 1, 0
	.param .b64 param0;
	st.param.f64 	[param0], %fd267;
	.param .b64 retval0;
	call.uni (retval0), 
	__internal_accurate_pow, 
	(
	param0
	);
	ld.param.f64 	%fd268, [retval0];
	} // callseq 1
	neg.f64 	%fd270, %fd268;
	selp.f64 	%fd271, %fd270, %fd268, %p15;
	selp.f64 	%fd272, %fd271, %fd268, %p12;
	cvt.rzi.f64.f64 	%fd273, %fd267;
	setp.neu.f64 	%p16, %fd267, %fd273;
	selp.f64 	%fd275, 0dFFF8000000000000, %fd272, %p16;
	selp.f64 	%fd901, %fd275, %fd272, %p12;
	add.f64 	%fd276, %fd267, 0d4024000000000000;
	{
	.reg .b32 %temp; 
	mov.b64 	{%temp, %r82}, %fd276;
	}
	and.b32  	%r9, %r82, 2146435072;
	setp.ne.s32 	%p17, %r9, 2146435072;
	mov.f64 	%fd900, %fd901;
	@%p17 bra 	$L__BB0_12;
	setp.num.f64 	%p18, %fd267, %fd267;
	@%p18 bra 	$L__BB0_10;
	mov.f64 	%fd278, 0d4024000000000000;
	add.rn.f64 	%fd900, %fd278, %fd267;
	bra.uni 	$L__BB0_12;
$L__BB0_10:
	abs.f64 	%fd277, %fd267;
	setp.neu.f64 	%p19, %fd277, 0d7FF0000000000000;
	mov.f64 	%fd900, %fd901;
	@%p19 bra 	$L__BB0_12;
	setp.lt.s32 	%p20, %r8, 0;
	selp.b32 	%r83, 0, 2146435072, %p20;
	mov.b32 	%r84, 0;
	mov.b64 	%fd900, {%r84, %r83};
$L__BB0_12:
	setp.ge.f64 	%p21, %fd17, %fd7;
	selp.f64 	%fd23, 0d3FF0000000000000, 0d0000000000000000, %p21;
	setp.eq.f64 	%p23, %fd267, 0d0000000000000000;
	add.f64 	%fd279, %fd900, 0d3F40624DD2F1A9FC;
	selp.f64 	%fd280, 0d3FF0020C49BA5E35, %fd279, %p23;
	fma.rn.f64 	%fd281, %fd16, 0d3FE0000000000000, 0d0000000000000000;
	mov.f64 	%fd282, 0d0000000000000000;
	sub.f64 	%fd283, %fd282, %fd281;
	mul.f64 	%fd284, %fd283, %fd280;
	mul.f64 	%fd285, %fd281, 0d3FA999999999999A;
	sub.f64 	%fd286, %fd285, %fd23;
	sub.f64 	%fd287, %fd286, %fd284;
	mul.f64 	%fd24, %fd10, %fd287;
	@%p17 bra 	$L__BB0_17;
	setp.num.f64 	%p24, %fd267, %fd267;
	@%p24 bra 	$L__BB0_15;
	mov.f64 	%fd289, 0d4024000000000000;
	add.rn.f64 	%fd901, %fd289, %fd267;
	bra.uni 	$L__BB0_17;
$L__BB0_15:
	abs.f64 	%fd288, %fd267;
	setp.neu.f64 	%p25, %fd288, 0d7FF0000000000000;
	@%p25 bra 	$L__BB0_17;
	setp.lt.s32 	%p26, %r8, 0;
	selp.b32 	%r85, 0, 2146435072, %p26;
	mov.b32 	%r86, 0;
	mov.b64 	%fd901, {%r86, %r85};
$L__BB0_17:
	add.f64 	%fd290, %fd901, 0d3F40624DD2F1A9FC;
	selp.f64 	%fd291, 0d3FF0020C49BA5E35, %fd290, %p23;
	fma.rn.f64 	%fd292, %fd24, 0d3FE0000000000000, 0d0000000000000000;
	mov.f64 	%fd293, 0d0000000000000000;
	sub.f64 	%fd294, %fd293, %fd292;
	mul.f64 	%fd295, %fd294, %fd291;
	mul.f64 	%fd296, %fd292, 0d3FA999999999999A;
	sub.f64 	%fd297, %fd296, %fd23;
	sub.f64 	%fd298, %fd297, %fd295;
	mul.f64 	%fd28, %fd10, %fd298;
	add.f64 	%fd29, %fd9, %fd10;
	add.f64 	%fd30, %fd28, 0d0000000000000000;
	add.f64 	%fd299, %fd8, %fd29;
	fma.rn.f64 	%fd300, %fd299, 0d3FA374BC6A7EF9DB, 0dC0107AE147AE147B;
	{
	.reg .b32 %temp; 
	mov.b64 	{%temp, %r10}, %fd300;
	}
	shr.u32 	%r87, %r10, 20;
	and.b32  	%r88, %r87, 2047;
	add.s32 	%r89, %r88, -1012;
	mov.b64 	%rd12, %fd300;
	shl.b64 	%rd13, %rd12, %r89;
	setp.eq.s64 	%p29, %rd13, -9223372036854775808;
	{ // callseq 2, 0
	.param .b64 param0;
	st.param.f64 	[param0], %fd300;
	.param .b64 retval0;
	call.uni (retval0), 
	__internal_accurate_pow, 
	(
	param0
	);
	ld.param.f64 	%fd301, [retval0];
	} // callseq 2
	neg.f64 	%fd303, %fd301;
	selp.f64 	%fd304, %fd303, %fd301, %p29;
	selp.f64 	%fd305, %fd304, %fd301, %p12;
	cvt.rzi.f64.f64 	%fd306, %fd300;
	setp.neu.f64 	%p30, %fd300, %fd306;
	selp.f64 	%fd308, 0dFFF8000000000000, %fd305, %p30;
	selp.f64 	%fd902, %fd308, %fd305, %p12;
	add.f64 	%fd309, %fd300, 0d4024000000000000;
	{
	.reg .b32 %temp; 
	mov.b64 	{%temp, %r90}, %fd309;
	}
	and.b32  	%r91, %r90, 2146435072;
	setp.ne.s32 	%p31, %r91, 2146435072;
	@%p31 bra 	$L__BB0_22;
	setp.num.f64 	%p32, %fd300, %fd300;
	@%p32 bra 	$L__BB0_20;
	mov.f64 	%fd311, 0d4024000000000000;
	add.rn.f64 	%fd902, %fd311, %fd300;
	bra.uni 	$L__BB0_22;
$L__BB0_20:
	abs.f64 	%fd310, %fd300;
	setp.neu.f64 	%p33, %fd310, 0d7FF0000000000000;
	@%p33 bra 	$L__BB0_22;
	setp.lt.s32 	%p34, %r10, 0;
	selp.b32 	%r92, 0, 2146435072, %p34;
	mov.b32 	%r93, 0;
	mov.b64 	%fd902, {%r93, %r92};
$L__BB0_22:
	setp.eq.f64 	%p35, %fd300, 0d0000000000000000;
	add.f64 	%fd312, %fd902, 0d3F40624DD2F1A9FC;
	selp.f64 	%fd313, 0d3FF0020C49BA5E35, %fd312, %p35;
	mov.f64 	%fd314, 0d0000000000000000;
	sub.f64 	%fd315, %fd314, %fd30;
	mul.f64 	%fd316, %fd315, %fd313;
	setp.ge.f64 	%p36, %fd29, %fd7;
	selp.f64 	%fd317, 0d3FF0000000000000, 0d0000000000000000, %p36;
	mul.f64 	%fd318, %fd30, 0d3FA999999999999A;
	sub.f64 	%fd319, %fd318, %fd317;
	sub.f64 	%fd320, %fd319, %fd316;
	mul.f64 	%fd321, %fd10, %fd320;
	div.rn.f64 	%fd322, %fd16, 0d4018000000000000;
	add.f64 	%fd323, %fd322, 0d0000000000000000;
	div.rn.f64 	%fd324, %fd24, 0d4008000000000000;
	add.f64 	%fd325, %fd323, %fd324;
	div.rn.f64 	%fd326, %fd28, 0d4008000000000000;
	add.f64 	%fd327, %fd325, %fd326;
	div.rn.f64 	%fd328, %fd321, 0d4018000000000000;
	add.f64 	%fd909, %fd327, %fd328;
	setp.lt.s32 	%p37, %r6, 1;
	@%p37 bra 	$L__BB0_45;
	neg.s32 	%r262, %r6;
	mov.f64 	%fd903, 0d0000000000000000;
$L__BB0_24:
	setp.lt.s32 	%p38, %r4, 0;
	fma.rn.f64 	%fd39, %fd4, %fd903, %fd29;
	add.f64 	%fd330, %fd8, %fd39;
	fma.rn.f64 	%fd331, %fd330, 0d3FA374BC6A7EF9DB, 0dC0107AE147AE147B;
	{
	.reg .b32 %temp; 
	mov.b64 	{%temp, %r13}, %fd331;
	}
	shr.u32 	%r94, %r13, 20;
	and.b32  	%r95, %r94, 2047;
	add.s32 	%r96, %r95, -1012;
	mov.b64 	%rd15, %fd331;
	shl.b64 	%rd16, %rd15, %r96;
	setp.eq.s64 	%p39, %rd16, -9223372036854775808;
	{ // callseq 3, 0
	.param .b64 param0;
	st.param.f64 	[param0], %fd331;
	.param .b64 retval0;
	call.uni (retval0), 
	__internal_accurate_pow, 
	(
	param0
	);
	ld.param.f64 	%fd332, [retval0];
	} // callseq 3
	neg.f64 	%fd334, %fd332;
	selp.f64 	%fd335, %fd334, %fd332, %p39;
	selp.f64 	%fd336, %fd335, %fd332, %p38;
	cvt.rzi.f64.f64 	%fd337, %fd331;
	setp.neu.f64 	%p40, %fd331, %fd337;
	selp.f64 	%fd339, 0dFFF8000000000000, %fd336, %p40;
	selp.f64 	%fd905, %fd339, %fd336, %p38;
	add.f64 	%fd340, %fd331, 0d4024000000000000;
	{
	.reg .b32 %temp; 
	mov.b64 	{%temp, %r97}, %fd340;
	}
	and.b32  	%r98, %r97, 2146435072;
	setp.ne.s32 	%p41, %r98, 2146435072;
	@%p41 bra 	$L__BB0_29;
	setp.num.f64 	%p42, %fd331, %fd331;
	@%p42 bra 	$L__BB0_27;
	mov.f64 	%fd342, 0d4024000000000000;
	add.rn.f64 	%fd905, %fd342, %fd331;
	bra.uni 	$L__BB0_29;
$L__BB0_27:
	abs.f64 	%fd341, %fd331;
	setp.neu.f64 	%p43, %fd341, 0d7FF0000000000000;
	@%p43 bra 	$L__BB0_29;
	setp.lt.s32 	%p44, %r13, 0;
	selp.b32 	%r99, 0, 2146435072, %p44;
	mov.b32 	%r100, 0;
	mov.b64 	%fd905, {%r100, %r99};
$L__BB0_29:
	setp.eq.f64 	%p46, %fd331, 0d0000000000000000;
	add.f64 	%fd343, %fd905, 0d3F40624DD2F1A9FC;
	selp.f64 	%fd344, 0d3FF0020C49BA5E35, %fd343, %p46;
	mov.f64 	%fd345, 0d0000000000000000;
	sub.f64 	%fd346, %fd345, %fd909;
	mul.f64 	%fd347, %fd346, %fd344;
	setp.ge.f64 	%p47, %fd39, %fd7;
	selp.f64 	%fd348, 0d3FF0000000000000, 0d0000000000000000, %p47;
	mul.f64 	%fd349, %fd909, 0d3FA999999999999A;
	sub.f64 	%fd350, %fd349, %fd348;
	sub.f64 	%fd351, %fd350, %fd347;
	mul.f64 	%fd45, %fd4, %fd351;
	fma.rn.f64 	%fd46, %fd4, 0d3FE0000000000000, %fd39;
	fma.rn.f64 	%fd47, %fd45, 0d3FE0000000000000, %fd909;
	add.f64 	%fd352, %fd8, %fd46;
	fma.rn.f64 	%fd353, %fd352, 0d3FA374BC6A7EF9DB, 0dC0107AE147AE147B;
	{
	.reg .b32 %temp; 
	mov.b64 	{%temp, %r14}, %fd353;
	}
	shr.u32 	%r101, %r14, 20;
	and.b32  	%r102, %r101, 2047;
	add.s32 	%r103, %r102, -1012;
	mov.b64 	%rd18, %fd353;
	shl.b64 	%rd19, %rd18, %r103;
	setp.eq.s64 	%p48, %rd19, -9223372036854775808;
	{ // callseq 4, 0
	.param .b64 param0;
	st.param.f64 	[param0], %fd353;
	.param .b64 retval0;
	call.uni (retval0), 
	__internal_accurate_pow, 
	(
	param0
	);
	ld.param.f64 	%fd354, [retval0];
	} // callseq 4
	neg.f64 	%fd356, %fd354;
	selp.f64 	%fd357, %fd356, %fd354, %p48;
	selp.f64 	%fd358, %fd357, %fd354, %p38;
	cvt.rzi.f64.f64 	%fd359, %fd353;
	setp.neu.f64 	%p49, %fd353, %fd359;
	selp.f64 	%fd361, 0dFFF8000000000000, %fd358, %p49;
	selp.f64 	%fd907, %fd361, %fd358, %p38;
	add.f64 	%fd362, %fd353, 0d4024000000000000;
	{
	.reg .b32 %temp; 
	mov.b64 	{%temp, %r104}, %fd362;
	}
	and.b32  	%r15, %r104, 2146435072;
	setp.ne.s32 	%p50, %r15, 2146435072;
	mov.f64 	%fd906, %fd907;
	@%p50 bra 	$L__BB0_34;
	setp.num.f64 	%p51, %fd353, %fd353;
	@%p51 bra 	$L__BB0_32;
	mov.f64 	%fd364, 0d4024000000000000;
	add.rn.f64 	%fd906, %fd364, %fd353;
	bra.uni 	$L__BB0_34;
$L__BB0_32:
	abs.f64 	%fd363, %fd353;
	setp.neu.f64 	%p52, %fd363, 0d7FF0000000000000;
	mov.f64 	%fd906, %fd907;
	@%p52 bra 	$L__BB0_34;
	setp.lt.s32 	%p53, %r14, 0;
	selp.b32 	%r105, 0, 2146435072, %p53;
	mov.b32 	%r106, 0;
	mov.b64 	%fd906, {%r106, %r105};
$L__BB0_34:
	setp.ge.f64 	%p54, %fd46, %fd7;
	selp.f64 	%fd53, 0d3FF0000000000000, 0d0000000000000000, %p54;
	setp.eq.f64 	%p56, %fd353, 0d0000000000000000;
	add.f64 	%fd365, %fd906, 0d3F40624DD2F1A9FC;
	selp.f64 	%fd366, 0d3FF0020C49BA5E35, %fd365, %p56;
	mov.f64 	%fd367, 0d0000000000000000;
	sub.f64 	%fd368, %fd367, %fd47;
	mul.f64 	%fd369, %fd368, %fd366;
	mul.f64 	%fd370, %fd47, 0d3FA999999999999A;
	sub.f64 	%fd371, %fd370, %fd53;
	sub.f64 	%fd372, %fd371, %fd369;
	mul.f64 	%fd54, %fd4, %fd372;
	fma.rn.f64 	%fd55, %fd54, 0d3FE0000000000000, %fd909;
	@%p50 bra 	$L__BB0_39;
	setp.num.f64 	%p57, %fd353, %fd353;
	@%p57 bra 	$L__BB0_37;
	mov.f64 	%fd374, 0d4024000000000000;
	add.rn.f64 	%fd907, %fd374, %fd353;
	bra.uni 	$L__BB0_39;
$L__BB0_37:
	abs.f64 	%fd373, %fd353;
	setp.neu.f64 	%p58, %fd373, 0d7FF0000000000000;
	@%p58 bra 	$L__BB0_39;
	setp.lt.s32 	%p59, %r14, 0;
	selp.b32 	%r107, 0, 2146435072, %p59;
	mov.b32 	%r108, 0;
	mov.b64 	%fd907, {%r108, %r107};
$L__BB0_39:
	add.f64 	%fd375, %fd907, 0d3F40624DD2F1A9FC;
	selp.f64 	%fd376, 0d3FF0020C49BA5E35, %fd375, %p56;
	mov.f64 	%fd377, 0d0000000000000000;
	sub.f64 	%fd378, %fd377, %fd55;
	mul.f64 	%fd379, %fd378, %fd376;
	mul.f64 	%fd380, %fd55, 0d3FA999999999999A;
	sub.f64 	%fd381, %fd380, %fd53;
	sub.f64 	%fd382, %fd381, %fd379;
	mul.f64 	%fd59, %fd4, %fd382;
	add.f64 	%fd60, %fd4, %fd39;
	add.f64 	%fd383, %fd8, %fd60;
	fma.rn.f64 	%fd384, %fd383, 0d3FA374BC6A7EF9DB, 0dC0107AE147AE147B;
	{
	.reg .b32 %temp; 
	mov.b64 	{%temp, %r16}, %fd384;
	}
	shr.u32 	%r109, %r16, 20;
	and.b32  	%r110, %r109, 2047;
	add.s32 	%r111, %r110, -1012;
	mov.b64 	%rd21, %fd384;
	shl.b64 	%rd22, %rd21, %r111;
	setp.eq.s64 	%p62, %rd22, -9223372036854775808;
	{ // callseq 5, 0
	.param .b64 param0;
	st.param.f64 	[param0], %fd384;
	.param .b64 retval0;
	call.uni (retval0), 
	__internal_accurate_pow, 
	(
	param0
	);
	ld.param.f64 	%fd385, [retval0];
	} // callseq 5
	neg.f64 	%fd387, %fd385;
	selp.f64 	%fd388, %fd387, %fd385, %p62;
	selp.f64 	%fd389, %fd388, %fd385, %p38;
	cvt.rzi.f64.f64 	%fd390, %fd384;
	setp.neu.f64 	%p63, %fd384, %fd390;
	selp.f64 	%fd392, 0dFFF8000000000000, %fd389, %p63;
	selp.f64 	%fd908, %fd392, %fd389, %p38;
	add.f64 	%fd393, %fd384, 0d4024000000000000;
	{
	.reg .b32 %temp; 
	mov.b64 	{%temp, %r112}, %fd393;
	}
	and.b32  	%r113, %r112, 2146435072;
	setp.ne.s32 	%p64, %r113, 2146435072;
	@%p64 bra 	$L__BB0_44;
	setp.num.f64 	%p65, %fd384, %fd384;
	@%p65 bra 	$L__BB0_42;
	mov.f64 	%fd395, 0d4024000000000000;
	add.rn.f64 	%fd908, %fd395, %fd384;
	bra.uni 	$L__BB0_44;
$L__BB0_42:
	abs.f64 	%fd394, %fd384;
	setp.neu.f64 	%p66, %fd394, 0d7FF0000000000000;
	@%p66 bra 	$L__BB0_44;
	setp.lt.s32 	%p67, %r16, 0;
	selp.b32 	%r114, 0, 2146435072, %p67;
	mov.b32 	%r115, 0;
	mov.b64 	%fd908, {%r115, %r114};
$L__BB0_44:
	setp.eq.f64 	%p68, %fd384, 0d0000000000000000;
	add.f64 	%fd396, %fd908, 0d3F40624DD2F1A9FC;
	selp.f64 	%fd397, 0d3FF0020C49BA5E35, %fd396, %p68;
	add.f64 	%fd398, %fd909, %fd59;
	mov.f64 	%fd399, 0d0000000000000000;
	sub.f64 	%fd400, %fd399, %fd398;
	mul.f64 	%fd401, %fd400, %fd397;
	setp.ge.f64 	%p69, %fd60, %fd7;
	selp.f64 	%fd402, 0d3FF0000000000000, 0d0000000000000000, %p69;
	mul.f64 	%fd403, %fd398, 0d3FA999999999999A;
	sub.f64 	%fd404, %fd403, %fd402;
	sub.f64 	%fd405, %fd404, %fd401;
	mul.f64 	%fd406, %fd4, %fd405;
	div.rn.f64 	%fd407, %fd45, 0d4018000000000000;
	add.f64 	%fd408, %fd909, %fd407;
	div.rn.f64 	%fd409, %fd54, 0d4008000000000000;
	add.f64 	%fd410, %fd408, %fd409;
	div.rn.f64 	%fd411, %fd59, 0d4008000000000000;
	add.f64 	%fd412, %fd410, %fd411;
	div.rn.f64 	%fd413, %fd406, 0d4018000000000000;
	add.f64 	%fd909, %fd412, %fd413;
	add.f64 	%fd903, %fd903, 0d3FF0000000000000;
	add.s32 	%r262, %r262, 1;
	setp.ne.s32 	%p70, %r262, 0;
	@%p70 bra 	$L__BB0_24;
$L__BB0_45:
	setp.le.f64 	%p71, %fd8, 0d0000000000000000;
	setp.ge.f64 	%p72, %fd8, 0d405E000000000000;
	or.pred  	%p73, %p71, %p72;
	mov.f64 	%fd911, 0d0000000000000000;
	@%p73 bra 	$L__BB0_50;
	sub.f64 	%fd415, %fd226, %fd8;
	mul.f64 	%fd416, %fd415, %fd415;
	mul.f64 	%fd69, %fd416, 0dBFAC71C71C71C71C;
	fma.rn.f64 	%fd417, %fd69, 0d3FF71547652B82FE, 0d4338000000000000;
	{
	.reg .b32 %temp; 
	mov.b64 	{%r18, %temp}, %fd417;
	}
	mov.f64 	%fd418, 0dC338000000000000;
	add.rn.f64 	%fd419, %fd417, %fd418;
	fma.rn.f64 	%fd420, %fd419, 0dBFE62E42FEFA39EF, %fd69;
	fma.rn.f64 	%fd421, %fd419, 0dBC7ABC9E3B39803F, %fd420;
	fma.rn.f64 	%fd422, %fd421, 0d3E5ADE1569CE2BDF, 0d3E928AF3FCA213EA;
	fma.rn.f64 	%fd423, %fd422, %fd421, 0d3EC71DEE62401315;
	fma.rn.f64 	%fd424, %fd423, %fd421, 0d3EFA01997C89EB71;
	fma.rn.f64 	%fd425, %fd424, %fd421, 0d3F2A01A014761F65;
	fma.rn.f64 	%fd426, %fd425, %fd421, 0d3F56C16C1852B7AF;
	fma.rn.f64 	%fd427, %fd426, %fd421, 0d3F81111111122322;
	fma.rn.f64 	%fd428, %fd427, %fd421, 0d3FA55555555502A1;
	fma.rn.f64 	%fd429, %fd428, %fd421, 0d3FC5555555555511;
	fma.rn.f64 	%fd430, %fd429, %fd421, 0d3FE000000000000B;
	fma.rn.f64 	%fd431, %fd430, %fd421, 0d3FF0000000000000;
	fma.rn.f64 	%fd432, %fd431, %fd421, 0d3FF0000000000000;
	{
	.reg .b32 %temp; 
	mov.b64 	{%r19, %temp}, %fd432;
	}
	{
	.reg .b32 %temp; 
	mov.b64 	{%temp, %r20}, %fd432;
	}
	shl.b32 	%r116, %r18, 20;
	add.s32 	%r117, %r116, %r20;
	mov.b64 	%fd910, {%r19, %r117};
	{
	.reg .b32 %temp; 
	mov.b64 	{%temp, %r118}, %fd69;
	}
	mov.b32 	%f4, %r118;
	abs.f32 	%f1, %f4;
	setp.lt.f32 	%p74, %f1, 0f4086232B;
	@%p74 bra 	$L__BB0_49;
	setp.lt.f64 	%p75, %fd69, 0d0000000000000000;
	add.f64 	%fd433, %fd69, 0d7FF0000000000000;
	selp.f64 	%fd910, 0d0000000000000000, %fd433, %p75;
	setp.geu.f32 	%p76, %f1, 0f40874800;
	@%p76 bra 	$L__BB0_49;
	shr.u32 	%r119, %r18, 31;
	add.s32 	%r120, %r18, %r119;
	shr.s32 	%r121, %r120, 1;
	shl.b32 	%r122, %r121, 20;
	add.s32 	%r123, %r20, %r122;
	mov.b64 	%fd434, {%r19, %r123};
	sub.s32 	%r124, %r18, %r121;
	shl.b32 	%r125, %r124, 20;
	add.s32 	%r126, %r125, 1072693248;
	mov.b32 	%r127, 0;
	mov.b64 	%fd435, {%r127, %r126};
	mul.f64 	%fd910, %fd435, %fd434;
$L__BB0_49:
	mul.f64 	%fd911, %fd910, 0d3FC1058377E2CEE1;
$L__BB0_50:
	setp.lt.s32 	%p77, %r4, 0;
	mul.f64 	%fd436, %fd5, %fd911;
	mul.f64 	%fd76, %fd909, %fd436;
	fma.rn.f64 	%fd77, %fd1, 0d3FE0000000000000, %fd8;
	mov.f64 	%fd437, 0d405E000000000000;
	sub.f64 	%fd78, %fd437, %fd77;
	mul.f64 	%fd438, %fd78, %fd3;
	cvt.rmi.f64.f64 	%fd439, %fd438;
	cvt.rzi.s32.f64 	%r21, %fd439;
	cvt.rn.f64.s32 	%fd440, %r21;
	neg.f64 	%fd441, %fd440;
	mul.f64 	%fd442, %fd4, %fd441;
	sub.f64 	%fd79, %fd442, %fd78;
	add.f64 	%fd443, %fd77, %fd78;
	fma.rn.f64 	%fd444, %fd443, 0d3FA374BC6A7EF9DB, 0dC0107AE147AE147B;
	{
	.reg .b32 %temp; 
	mov.b64 	{%temp, %r22}, %fd444;
	}
	shr.u32 	%r128, %r22, 20;
	and.b32  	%r129, %r128, 2047;
	add.s32 	%r130, %r129, -1012;
	mov.b64 	%rd24, %fd444;
	shl.b64 	%rd25, %rd24, %r130;
	setp.eq.s64 	%p78, %rd25, -9223372036854775808;
	{ // callseq 6, 0
	.param .b64 param0;
	st.param.f64 	[param0], %fd444;
	.param .b64 retval0;
	call.uni (retval0), 
	__internal_accurate_pow, 
	(
	param0
	);
	ld.param.f64 	%fd445, [retval0];
	} // callseq 6
	neg.f64 	%fd447, %fd445;
	selp.f64 	%fd448, %fd447, %fd445, %p78;
	selp.f64 	%fd449, %fd448, %fd445, %p77;
	cvt.rzi.f64.f64 	%fd450, %fd444;
	setp.neu.f64 	%p79, %fd444, %fd450;
	selp.f64 	%fd452, 0dFFF8000000000000, %fd449, %p79;
	selp.f64 	%fd912, %fd452, %fd449, %p77;
	add.f64 	%fd453, %fd444, 0d4024000000000000;
	{
	.reg .b32 %temp; 
	mov.b64 	{%temp, %r131}, %fd453;
	}
	and.b32  	%r132, %r131, 2146435072;
	setp.ne.s32 	%p80, %r132, 2146435072;
	@%p80 bra 	$L__BB0_55;
	setp.num.f64 	%p81, %fd444, %fd444;
	@%p81 bra 	$L__BB0_53;
	mov.f64 	%fd455, 0d4024000000000000;
	add.rn.f64 	%fd912, %fd455, %fd444;
	bra.uni 	$L__BB0_55;
$L__BB0_53:
	abs.f64 	%fd454, %fd444;
	setp.neu.f64 	%p82, %fd454, 0d7FF0000000000000;
	@%p82 bra 	$L__BB0_55;
	setp.lt.s32 	%p83, %r22, 0;
	selp.b32 	%r133, 0, 2146435072, %p83;
	mov.b32 	%r134, 0;
	mov.b64 	%fd912, {%r134, %r133};
$L__BB0_55:
	setp.eq.f64 	%p85, %fd444, 0d0000000000000000;
	add.f64 	%fd456, %fd912, 0d3F40624DD2F1A9FC;
	mul.f64 	%fd457, %fd456, 0d0000000000000000;
	selp.f64 	%fd458, 0d0000000000000000, %fd457, %p85;
	setp.ge.f64 	%p86, %fd78, %fd7;
	selp.f64 	%fd459, 0dBFF0000000000000, 0d0000000000000000, %p86;
	sub.f64 	%fd460, %fd459, %fd458;
	mul.f64 	%fd85, %fd79, %fd460;
	fma.rn.f64 	%fd86, %fd79, 0d3FE0000000000000, %fd78;
	add.f64 	%fd461, %fd77, %fd86;
	fma.rn.f64 	%fd462, %fd461, 0d3FA374BC6A7EF9DB, 0dC0107AE147AE147B;
	{
	.reg .b32 %temp; 
	mov.b64 	{%temp, %r23}, %fd462;
	}
	shr.u32 	%r135, %r23, 20;
	and.b32  	%r136, %r135, 2047;
	add.s32 	%r137, %r136, -1012;
	mov.b64 	%rd27, %fd462;
	shl.b64 	%rd28, %rd27, %r137;
	setp.eq.s64 	%p87, %rd28, -9223372036854775808;
	{ // callseq 7, 0
	.param .b64 param0;
	st.param.f64 	[param0], %fd462;
	.param .b64 retval0;
	call.uni (retval0), 
	__internal_accurate_pow, 
	(
	param0
	);
	ld.param.f64 	%fd463, [retval0];
	} // callseq 7
	neg.f64 	%fd465, %fd463;
	selp.f64 	%fd466, %fd465, %fd463, %p87;
	selp.f64 	%fd467, %fd466, %fd463, %p77;
	cvt.rzi.f64.f64 	%fd468, %fd462;
	setp.neu.f64 	%p88, %fd462, %fd468;
	selp.f64 	%fd470, 0dFFF8000000000000, %fd467, %p88;
	selp.f64 	%fd914, %fd470, %fd467, %p77;
	add.f64 	%fd471, %fd462, 0d4024000000000000;
	{
	.reg .b32 %temp; 
	mov.b64 	{%temp, %r138}, %fd471;
	}
	and.b32  	%r24, %r138, 2146435072;
	setp.ne.s32 	%p89, %r24, 2146435072;
	mov.f64 	%fd913, %fd914;
	@%p89 bra 	$L__BB0_60;
	setp.num.f64 	%p90, %fd462, %fd462;
	@%p90 bra 	$L__BB0_58;
	mov.f64 	%fd473, 0d4024000000000000;
	add.rn.f64 	%fd913, %fd473, %fd462;
	bra.uni 	$L__BB0_60;
$L__BB0_58:
	abs.f64 	%fd472, %fd462;
	setp.neu.f64 	%p91, %fd472, 0d7FF0000000000000;
	mov.f64 	%fd913, %fd914;
	@%p91 bra 	$L__BB0_60;
	setp.lt.s32 	%p92, %r23, 0;
	selp.b32 	%r139, 0, 2146435072, %p92;
	mov.b32 	%r140, 0;
	mov.b64 	%fd913, {%r140, %r139};
$L__BB0_60:
	setp.ge.f64 	%p93, %fd86, %fd7;
	selp.f64 	%fd92, 0d3FF0000000000000, 0d0000000000000000, %p93;
	setp.eq.f64 	%p95, %fd462, 0d0000000000000000;
	add.f64 	%fd474, %fd913, 0d3F40624DD2F1A9FC;
	selp.f64 	%fd475, 0d3FF0020C49BA5E35, %fd474, %p95;
	fma.rn.f64 	%fd476, %fd85, 0d3FE0000000000000, 0d0000000000000000;
	mov.f64 	%fd477, 0d0000000000000000;
	sub.f64 	%fd478, %fd477, %fd476;
	mul.f64 	%fd479, %fd478, %fd475;
	mul.f64 	%fd480, %fd476, 0d3FA999999999999A;
	sub.f64 	%fd481, %fd480, %fd92;
	sub.f64 	%fd482, %fd481, %fd479;
	mul.f64 	%fd93, %fd79, %fd482;
	@%p89 bra 	$L__BB0_65;
	setp.num.f64 	%p96, %fd462, %fd462;
	@%p96 bra 	$L__BB0_63;
	mov.f64 	%fd484, 0d4024000000000000;
	add.rn.f64 	%fd914, %fd484, %fd462;
	bra.uni 	$L__BB0_65;
$L__BB0_63:
	abs.f64 	%fd483, %fd462;
	setp.neu.f64 	%p97, %fd483, 0d7FF0000000000000;
	@%p97 bra 	$L__BB0_65;
	setp.lt.s32 	%p98, %r23, 0;
	selp.b32 	%r141, 0, 2146435072, %p98;
	mov.b32 	%r142, 0;
	mov.b64 	%fd914, {%r142, %r141};
$L__BB0_65:
	add.f64 	%fd485, %fd914, 0d3F40624DD2F1A9FC;
	selp.f64 	%fd486, 0d3FF0020C49BA5E35, %fd485, %p95;
	fma.rn.f64 	%fd487, %fd93, 0d3FE0000000000000, 0d0000000000000000;
	mov.f64 	%fd488, 0d0000000000000000;
	sub.f64 	%fd489, %fd488, %fd487;
	mul.f64 	%fd490, %fd489, %fd486;
	mul.f64 	%fd491, %fd487, 0d3FA999999999999A;
	sub.f64 	%fd492, %fd491, %fd92;
	sub.f64 	%fd493, %fd492, %fd490;
	mul.f64 	%fd97, %fd79, %fd493;
	add.f64 	%fd98, %fd78, %fd79;
	add.f64 	%fd494, %fd77, %fd98;
	fma.rn.f64 	%fd495, %fd494, 0d3FA374BC6A7EF9DB, 0dC0107AE147AE147B;
	{
	.reg .b32 %temp; 
	mov.b64 	{%temp, %r25}, %fd495;
	}
	shr.u32 	%r143, %r25, 20;
	and.b32  	%r144, %r143, 2047;
	add.s32 	%r145, %r144, -1012;
	mov.b64 	%rd30, %fd495;
	shl.b64 	%rd31, %rd30, %r145;
	setp.eq.s64 	%p101, %rd31, -9223372036854775808;
	{ // callseq 8, 0
	.param .b64 param0;
	st.param.f64 	[param0], %fd495;
	.param .b64 retval0;
	call.uni (retval0), 
	__internal_accurate_pow, 
	(
	param0
	);
	ld.param.f64 	%fd496, [retval0];
	} // callseq 8
	neg.f64 	%fd498, %fd496;
	selp.f64 	%fd499, %fd498, %fd496, %p101;
	selp.f64 	%fd500, %fd499, %fd496, %p77;
	cvt.rzi.f64.f64 	%fd501, %fd495;
	setp.neu.f64 	%p102, %fd495, %fd501;
	selp.f64 	%fd503, 0dFFF8000000000000, %fd500, %p102;
	selp.f64 	%fd915, %fd503, %fd500, %p77;
	add.f64 	%fd504, %fd495, 0d4024000000000000;
	{
	.reg .b32 %temp; 
	mov.b64 	{%temp, %r146}, %fd504;
	}
	and.b32  	%r147, %r146, 2146435072;
	setp.ne.s32 	%p103, %r147, 2146435072;
	@%p103 bra 	$L__BB0_70;
	setp.num.f64 	%p104, %fd495, %fd495;
	@%p104 bra 	$L__BB0_68;
	mov.f64 	%fd506, 0d4024000000000000;
	add.rn.f64 	%fd915, %fd506, %fd495;
	bra.uni 	$L__BB0_70;
$L__BB0_68:
	abs.f64 	%fd505, %fd495;
	setp.neu.f64 	%p105, %fd505, 0d7FF0000000000000;
	@%p105 bra 	$L__BB0_70;
	setp.lt.s32 	%p106, %r25, 0;
	selp.b32 	%r148, 0, 2146435072, %p106;
	mov.b32 	%r149, 0;
	mov.b64 	%fd915, {%r149, %r148};
$L__BB0_70:
	setp.eq.f64 	%p107, %fd495, 0d0000000000000000;
	add.f64 	%fd507, %fd915, 0d3F40624DD2F1A9FC;
	selp.f64 	%fd508, 0d3FF0020C49BA5E35, %fd507, %p107;
	add.f64 	%fd509, %fd97, 0d0000000000000000;
	mov.f64 	%fd510, 0d0000000000000000;
	sub.f64 	%fd511, %fd510, %fd509;
	mul.f64 	%fd512, %fd511, %fd508;
	setp.ge.f64 	%p108, %fd98, %fd7;
	selp.f64 	%fd513, 0d3FF0000000000000, 0d0000000000000000, %p108;
	mul.f64 	%fd514, %fd509, 0d3FA999999999999A;
	sub.f64 	%fd515, %fd514, %fd513;
	sub.f64 	%fd516, %fd515, %fd512;
	mul.f64 	%fd517, %fd79, %fd516;
	div.rn.f64 	%fd518, %fd85, 0d4018000000000000;
	add.f64 	%fd519, %fd518, 0d0000000000000000;
	div.rn.f64 	%fd520, %fd93, 0d4008000000000000;
	add.f64 	%fd521, %fd519, %fd520;
	div.rn.f64 	%fd522, %fd97, 0d4008000000000000;
	add.f64 	%fd523, %fd521, %fd522;
	div.rn.f64 	%fd524, %fd517, 0d4018000000000000;
	add.f64 	%fd921, %fd523, %fd524;
	setp.lt.s32 	%p109, %r21, 1;
	@%p109 bra 	$L__BB0_93;
	mov.b32 	%r263, 0;
$L__BB0_72:
	setp.lt.s32 	%p110, %r4, 0;
	cvt.rn.f64.u32 	%fd525, %r263;
	fma.rn.f64 	%fd106, %fd4, %fd525, %fd98;
	add.f64 	%fd526, %fd77, %fd106;
	fma.rn.f64 	%fd527, %fd526, 0d3FA374BC6A7EF9DB, 0dC0107AE147AE147B;
	{
	.reg .b32 %temp; 
	mov.b64 	{%temp, %r27}, %fd527;
	}
	shr.u32 	%r151, %r27, 20;
	and.b32  	%r152, %r151, 2047;
	add.s32 	%r153, %r152, -1012;
	mov.b64 	%rd33, %fd527;
	shl.b64 	%rd34, %rd33, %r153;
	setp.eq.s64 	%p111, %rd34, -9223372036854775808;
	{ // callseq 9, 0
	.param .b64 param0;
	st.param.f64 	[param0], %fd527;
	.param .b64 retval0;
	call.uni (retval0), 
	__internal_accurate_pow, 
	(
	param0
	);
	ld.param.f64 	%fd528, [retval0];
	} // callseq 9
	neg.f64 	%fd530, %fd528;
	selp.f64 	%fd531, %fd530, %fd528, %p111;
	selp.f64 	%fd532, %fd531, %fd528, %p110;
	cvt.rzi.f64.f64 	%fd533, %fd527;
	setp.neu.f64 	%p112, %fd527, %fd533;
	selp.f64 	%fd535, 0dFFF8000000000000, %fd532, %p112;
	selp.f64 	%fd917, %fd535, %fd532, %p110;
	add.f64 	%fd536, %fd527, 0d4024000000000000;
	{
	.reg .b32 %temp; 
	mov.b64 	{%temp, %r154}, %fd536;
	}
	and.b32  	%r155, %r154, 2146435072;
	setp.ne.s32 	%p113, %r155, 2146435072;
	@%p113 bra 	$L__BB0_77;
	setp.num.f64 	%p114, %fd527, %fd527;
	@%p114 bra 	$L__BB0_75;
	mov.f64 	%fd538, 0d4024000000000000;
	add.rn.f64 	%fd917, %fd538, %fd527;
	bra.uni 	$L__BB0_77;
$L__BB0_75:
	abs.f64 	%fd537, %fd527;
	setp.neu.f64 	%p115, %fd537, 0d7FF0000000000000;
	@%p115 bra 	$L__BB0_77;
	setp.lt.s32 	%p116, %r27, 0;
	selp.b32 	%r156, 0, 2146435072, %p116;
	mov.b32 	%r157, 0;
	mov.b64 	%fd917, {%r157, %r156};
$L__BB0_77:
	setp.eq.f64 	%p118, %fd527, 0d0000000000000000;
	add.f64 	%fd539, %fd917, 0d3F40624DD2F1A9FC;
	selp.f64 	%fd540, 0d3FF0020C49BA5E35, %fd539, %p118;
	mov.f64 	%fd541, 0d0000000000000000;
	sub.f64 	%fd542, %fd541, %fd921;
	mul.f64 	%fd543, %fd542, %fd540;
	setp.ge.f64 	%p119, %fd106, %fd7;
	selp.f64 	%fd544, 0d3FF0000000000000, 0d0000000000000000, %p119;
	mul.f64 	%fd545, %fd921, 0d3FA999999999999A;
	sub.f64 	%fd546, %fd545, %fd544;
	sub.f64 	%fd547, %fd546, %fd543;
	mul.f64 	%fd112, %fd4, %fd547;
	fma.rn.f64 	%fd113, %fd4, 0d3FE0000000000000, %fd106;
	fma.rn.f64 	%fd114, %fd112, 0d3FE0000000000000, %fd921;
	add.f64 	%fd548, %fd77, %fd113;
	fma.rn.f64 	%fd549, %fd548, 0d3FA374BC6A7EF9DB, 0dC0107AE147AE147B;
	{
	.reg .b32 %temp; 
	mov.b64 	{%temp, %r28}, %fd549;
	}
	shr.u32 	%r158, %r28, 20;
	and.b32  	%r159, %r158, 2047;
	add.s32 	%r160, %r159, -1012;
	mov.b64 	%rd36, %fd549;
	shl.b64 	%rd37, %rd36, %r160;
	setp.eq.s64 	%p120, %rd37, -9223372036854775808;
	{ // callseq 10, 0
	.param .b64 param0;
	st.param.f64 	[param0], %fd549;
	.param .b64 retval0;
	call.uni (retval0), 
	__internal_accurate_pow, 
	(
	param0
	);
	ld.param.f64 	%fd550, [retval0];
	} // callseq 10
	neg.f64 	%fd552, %fd550;
	selp.f64 	%fd553, %fd552, %fd550, %p120;
	selp.f64 	%fd554, %fd553, %fd550, %p110;
	cvt.rzi.f64.f64 	%fd555, %fd549;
	setp.neu.f64 	%p121, %fd549, %fd555;
	selp.f64 	%fd557, 0dFFF8000000000000, %fd554, %p121;
	selp.f64 	%fd919, %fd557, %fd554, %p110;
	add.f64 	%fd558, %fd549, 0d4024000000000000;
	{
	.reg .b32 %temp; 
	mov.b64 	{%temp, %r161}, %fd558;
	}
	and.b32  	%r29, %r161, 2146435072;
	setp.ne.s32 	%p122, %r29, 2146435072;
	mov.f64 	%fd918, %fd919;
	@%p122 bra 	$L__BB0_82;
	setp.num.f64 	%p123, %fd549, %fd549;
	@%p123 bra 	$L__BB0_80;
	mov.f64 	%fd560, 0d4024000000000000;
	add.rn.f64 	%fd918, %fd560, %fd549;
	bra.uni 	$L__BB0_82;
$L__BB0_80:
	abs.f64 	%fd559, %fd549;
	setp.neu.f64 	%p124, %fd559, 0d7FF0000000000000;
	mov.f64 	%fd918, %fd919;
	@%p124 bra 	$L__BB0_82;
	setp.lt.s32 	%p125, %r28, 0;
	selp.b32 	%r162, 0, 2146435072, %p125;
	mov.b32 	%r163, 0;
	mov.b64 	%fd918, {%r163, %r162};
$L__BB0_82:
	setp.ge.f64 	%p126, %fd113, %fd7;
	selp.f64 	%fd120, 0d3FF0000000000000, 0d0000000000000000, %p126;
	setp.eq.f64 	%p128, %fd549, 0d0000000000000000;
	add.f64 	%fd561, %fd918, 0d3F40624DD2F1A9FC;
	selp.f64 	%fd562, 0d3FF0020C49BA5E35, %fd561, %p128;
	mov.f64 	%fd563, 0d0000000000000000;
	sub.f64 	%fd564, %fd563, %fd114;
	mul.f64 	%fd565, %fd564, %fd562;
	mul.f64 	%fd566, %fd114, 0d3FA999999999999A;
	sub.f64 	%fd567, %fd566, %fd120;
	sub.f64 	%fd568, %fd567, %fd565;
	mul.f64 	%fd121, %fd4, %fd568;
	fma.rn.f64 	%fd122, %fd121, 0d3FE0000000000000, %fd921;
	@%p122 bra 	$L__BB0_87;
	setp.num.f64 	%p129, %fd549, %fd549;
	@%p129 bra 	$L__BB0_85;
	mov.f64 	%fd570, 0d4024000000000000;
	add.rn.f64 	%fd919, %fd570, %fd549;
	bra.uni 	$L__BB0_87;
$L__BB0_85:
	abs.f64 	%fd569, %fd549;
	setp.neu.f64 	%p130, %fd569, 0d7FF0000000000000;
	@%p130 bra 	$L__BB0_87;
	setp.lt.s32 	%p131, %r28, 0;
	selp.b32 	%r164, 0, 2146435072, %p131;
	mov.b32 	%r165, 0;
	mov.b64 	%fd919, {%r165, %r164};
$L__BB0_87:
	add.f64 	%fd571, %fd919, 0d3F40624DD2F1A9FC;
	selp.f64 	%fd572, 0d3FF0020C49BA5E35, %fd571, %p128;
	mov.f64 	%fd573, 0d0000000000000000;
	sub.f64 	%fd574, %fd573, %fd122;
	mul.f64 	%fd575, %fd574, %fd572;
	mul.f64 	%fd576, %fd122, 0d3FA999999999999A;
	sub.f64 	%fd577, %fd576, %fd120;
	sub.f64 	%fd578, %fd577, %fd575;
	mul.f64 	%fd126, %fd4, %fd578;
	add.f64 	%fd127, %fd4, %fd106;
	add.f64 	%fd579, %fd77, %fd127;
	fma.rn.f64 	%fd580, %fd579, 0d3FA374BC6A7EF9DB, 0dC0107AE147AE147B;
	{
	.reg .b32 %temp; 
	mov.b64 	{%temp, %r30}, %fd580;
	}
	shr.u32 	%r166, %r30, 20;
	and.b32  	%r167, %r166, 2047;
	add.s32 	%r168, %r167, -1012;
	mov.b64 	%rd39, %fd580;
	shl.b64 	%rd40, %rd39, %r168;
	setp.eq.s64 	%p134, %rd40, -9223372036854775808;
	{ // callseq 11, 0
	.param .b64 param0;
	st.param.f64 	[param0], %fd580;
	.param .b64 retval0;
	call.uni (retval0), 
	__internal_accurate_pow, 
	(
	param0
	);
	ld.param.f64 	%fd581, [retval0];
	} // callseq 11
	neg.f64 	%fd583, %fd581;
	selp.f64 	%fd584, %fd583, %fd581, %p134;
	selp.f64 	%fd585, %fd584, %fd581, %p110;
	cvt.rzi.f64.f64 	%fd586, %fd580;
	setp.neu.f64 	%p135, %fd580, %fd586;
	selp.f64 	%fd588, 0dFFF8000000000000, %fd585, %p135;
	selp.f64 	%fd920, %fd588, %fd585, %p110;
	add.f64 	%fd589, %fd580, 0d4024000000000000;
	{
	.reg .b32 %temp; 
	mov.b64 	{%temp, %r169}, %fd589;
	}
	and.b32  	%r170, %r169, 2146435072;
	setp.ne.s32 	%p136, %r170, 2146435072;
	@%p136 bra 	$L__BB0_92;
	setp.num.f64 	%p137, %fd580, %fd580;
	@%p137 bra 	$L__BB0_90;
	mov.f64 	%fd591, 0d4024000000000000;
	add.rn.f64 	%fd920, %fd591, %fd580;
	bra.uni 	$L__BB0_92;
$L__BB0_90:
	abs.f64 	%fd590, %fd580;
	setp.neu.f64 	%p138, %fd590, 0d7FF0000000000000;
	@%p138 bra 	$L__BB0_92;
	setp.lt.s32 	%p139, %r30, 0;
	selp.b32 	%r171, 0, 2146435072, %p139;
	mov.b32 	%r172, 0;
	mov.b64 	%fd920, {%r172, %r171};
$L__BB0_92:
	setp.eq.f64 	%p140, %fd580, 0d0000000000000000;
	add.f64 	%fd592, %fd920, 0d3F40624DD2F1A9FC;
	selp.f64 	%fd593, 0d3FF0020C49BA5E35, %fd592, %p140;
	add.f64 	%fd594, %fd921, %fd126;
	mov.f64 	%fd595, 0d0000000000000000;
	sub.f64 	%fd596, %fd595, %fd594;
	mul.f64 	%fd597, %fd596, %fd593;
	setp.ge.f64 	%p141, %fd127, %fd7;
	selp.f64 	%fd598, 0d3FF0000000000000, 0d0000000000000000, %p141;
	mul.f64 	%fd599, %fd594, 0d3FA999999999999A;
	sub.f64 	%fd600, %fd599, %fd598;
	sub.f64 	%fd601, %fd600, %fd597;
	mul.f64 	%fd602, %fd4, %fd601;
	div.rn.f64 	%fd603, %fd112, 0d4018000000000000;
	add.f64 	%fd604, %fd921, %fd603;
	div.rn.f64 	%fd605, %fd121, 0d4008000000000000;
	add.f64 	%fd606, %fd604, %fd605;
	div.rn.f64 	%fd607, %fd126, 0d4008000000000000;
	add.f64 	%fd608, %fd606, %fd607;
	div.rn.f64 	%fd609, %fd602, 0d4018000000000000;
	add.f64 	%fd921, %fd608, %fd609;
	add.s32 	%r263, %r263, 1;
	setp.ne.s32 	%p142, %r263, %r21;
	@%p142 bra 	$L__BB0_72;
$L__BB0_93:
	setp.le.f64 	%p143, %fd77, 0d0000000000000000;
	setp.ge.f64 	%p144, %fd77, 0d405E000000000000;
	or.pred  	%p145, %p143, %p144;
	mov.f64 	%fd923, 0d0000000000000000;
	@%p145 bra 	$L__BB0_98;
	sub.f64 	%fd611, %fd226, %fd77;
	mul.f64 	%fd612, %fd611, %fd611;
	mul.f64 	%fd135, %fd612, 0dBFAC71C71C71C71C;
	fma.rn.f64 	%fd613, %fd135, 0d3FF71547652B82FE, 0d4338000000000000;
	{
	.reg .b32 %temp; 
	mov.b64 	{%r32, %temp}, %fd613;
	}
	mov.f64 	%fd614, 0dC338000000000000;
	add.rn.f64 	%fd615, %fd613, %fd614;
	fma.rn.f64 	%fd616, %fd615, 0dBFE62E42FEFA39EF, %fd135;
	fma.rn.f64 	%fd617, %fd615, 0dBC7ABC9E3B39803F, %fd616;
	fma.rn.f64 	%fd618, %fd617, 0d3E5ADE1569CE2BDF, 0d3E928AF3FCA213EA;
	fma.rn.f64 	%fd619, %fd618, %fd617, 0d3EC71DEE62401315;
	fma.rn.f64 	%fd620, %fd619, %fd617, 0d3EFA01997C89EB71;
	fma.rn.f64 	%fd621, %fd620, %fd617, 0d3F2A01A014761F65;
	fma.rn.f64 	%fd622, %fd621, %fd617, 0d3F56C16C1852B7AF;
	fma.rn.f64 	%fd623, %fd622, %fd617, 0d3F81111111122322;
	fma.rn.f64 	%fd624, %fd623, %fd617, 0d3FA55555555502A1;
	fma.rn.f64 	%fd625, %fd624, %fd617, 0d3FC5555555555511;
	fma.rn.f64 	%fd626, %fd625, %fd617, 0d3FE000000000000B;
	fma.rn.f64 	%fd627, %fd626, %fd617, 0d3FF0000000000000;
	fma.rn.f64 	%fd628, %fd627, %fd617, 0d3FF0000000000000;
	{
	.reg .b32 %temp; 
	mov.b64 	{%r33, %temp}, %fd628;
	}
	{
	.reg .b32 %temp; 
	mov.b64 	{%temp, %r34}, %fd628;
	}
	shl.b32 	%r173, %r32, 20;
	add.s32 	%r174, %r173, %r34;
	mov.b64 	%fd922, {%r33, %r174};
	{
	.reg .b32 %temp; 
	mov.b64 	{%temp, %r175}, %fd135;
	}
	mov.b32 	%f5, %r175;
	abs.f32 	%f2, %f5;
	setp.lt.f32 	%p146, %f2, 0f4086232B;
	@%p146 bra 	$L__BB0_97;
	setp.lt.f64 	%p147, %fd135, 0d0000000000000000;
	add.f64 	%fd629, %fd135, 0d7FF0000000000000;
	selp.f64 	%fd922, 0d0000000000000000, %fd629, %p147;
	setp.geu.f32 	%p148, %f2, 0f40874800;
	@%p148 bra 	$L__BB0_97;
	shr.u32 	%r176, %r32, 31;
	add.s32 	%r177, %r32, %r176;
	shr.s32 	%r178, %r177, 1;
	shl.b32 	%r179, %r178, 20;
	add.s32 	%r180, %r34, %r179;
	mov.b64 	%fd630, {%r33, %r180};
	sub.s32 	%r181, %r32, %r178;
	shl.b32 	%r182, %r181, 20;
	add.s32 	%r183, %r182, 1072693248;
	mov.b32 	%r184, 0;
	mov.b64 	%fd631, {%r184, %r183};
	mul.f64 	%fd922, %fd631, %fd630;
$L__BB0_97:
	mul.f64 	%fd923, %fd922, 0d3FC1058377E2CEE1;
$L__BB0_98:
	setp.lt.s32 	%p149, %r4, 0;
	mul.f64 	%fd632, %fd6, %fd923;
	mul.f64 	%fd142, %fd921, %fd632;
	add.f64 	%fd143, %fd1, %fd8;
	mov.f64 	%fd633, 0d405E000000000000;
	sub.f64 	%fd144, %fd633, %fd143;
	mul.f64 	%fd634, %fd144, %fd3;
	cvt.rmi.f64.f64 	%fd635, %fd634;
	cvt.rzi.s32.f64 	%r35, %fd635;
	cvt.rn.f64.s32 	%fd636, %r35;
	neg.f64 	%fd637, %fd636;
	mul.f64 	%fd638, %fd4, %fd637;
	sub.f64 	%fd145, %fd638, %fd144;
	add.f64 	%fd639, %fd143, %fd144;
	fma.rn.f64 	%fd640, %fd639, 0d3FA374BC6A7EF9DB, 0dC0107AE147AE147B;
	{
	.reg .b32 %temp; 
	mov.b64 	{%temp, %r36}, %fd640;
	}
	shr.u32 	%r185, %r36, 20;
	and.b32  	%r186, %r185, 2047;
	add.s32 	%r187, %r186, -1012;
	mov.b64 	%rd42, %fd640;
	shl.b64 	%rd43, %rd42, %r187;
	setp.eq.s64 	%p150, %rd43, -9223372036854775808;
	{ // callseq 12, 0
	.param .b64 param0;
	st.param.f64 	[param0], %fd640;
	.param .b64 retval0;
	call.uni (retval0), 
	__internal_accurate_pow, 
	(
	param0
	);
	ld.param.f64 	%fd641, [retval0];
	} // callseq 12
	neg.f64 	%fd643, %fd641;
	selp.f64 	%fd644, %fd643, %fd641, %p150;
	selp.f64 	%fd645, %fd644, %fd641, %p149;
	cvt.rzi.f64.f64 	%fd646, %fd640;
	setp.neu.f64 	%p151, %fd640, %fd646;
	selp.f64 	%fd648, 0dFFF8000000000000, %fd645, %p151;
	selp.f64 	%fd924, %fd648, %fd645, %p149;
	add.f64 	%fd649, %fd640, 0d4024000000000000;
	{
	.reg .b32 %temp; 
	mov.b64 	{%temp, %r188}, %fd649;
	}
	and.b32  	%r189, %r188, 2146435072;
	setp.ne.s32 	%p152, %r189, 2146435072;
	@%p152 bra 	$L__BB0_103;
	setp.num.f64 	%p153, %fd640, %fd640;
	@%p153 bra 	$L__BB0_101;
	mov.f64 	%fd651, 0d4024000000000000;
	add.rn.f64 	%fd924, %fd651, %fd640;
	bra.uni 	$L__BB0_103;
$L__BB0_101:
	abs.f64 	%fd650, %fd640;
	setp.neu.f64 	%p154, %fd650, 0d7FF0000000000000;
	@%p154 bra 	$L__BB0_103;
	setp.lt.s32 	%p155, %r36, 0;
	selp.b32 	%r190, 0, 2146435072, %p155;
	mov.b32 	%r191, 0;
	mov.b64 	%fd924, {%r191, %r190};
$L__BB0_103:
	setp.eq.f64 	%p157, %fd640, 0d0000000000000000;
	add.f64 	%fd652, %fd924, 0d3F40624DD2F1A9FC;
	mul.f64 	%fd653, %fd652, 0d0000000000000000;
	selp.f64 	%fd654, 0d0000000000000000, %fd653, %p157;
	setp.ge.f64 	%p158, %fd144, %fd7;
	selp.f64 	%fd655, 0dBFF0000000000000, 0d0000000000000000, %p158;
	sub.f64 	%fd656, %fd655, %fd654;
	mul.f64 	%fd151, %fd145, %fd656;
	fma.rn.f64 	%fd152, %fd145, 0d3FE0000000000000, %fd144;
	add.f64 	%fd657, %fd143, %fd152;
	fma.rn.f64 	%fd658, %fd657, 0d3FA374BC6A7EF9DB, 0dC0107AE147AE147B;
	{
	.reg .b32 %temp; 
	mov.b64 	{%temp, %r37}, %fd658;
	}
	shr.u32 	%r192, %r37, 20;
	and.b32  	%r193, %r192, 2047;
	add.s32 	%r194, %r193, -1012;
	mov.b64 	%rd45, %fd658;
	shl.b64 	%rd46, %rd45, %r194;
	setp.eq.s64 	%p159, %rd46, -9223372036854775808;
	{ // callseq 13, 0
	.param .b64 param0;
	st.param.f64 	[param0], %fd658;
	.param .b64 retval0;
	call.uni (retval0), 
	__internal_accurate_pow, 
	(
	param0
	);
	ld.param.f64 	%fd659, [retval0];
	} // callseq 13
	neg.f64 	%fd661, %fd659;
	selp.f64 	%fd662, %fd661, %fd659, %p159;
	selp.f64 	%fd663, %fd662, %fd659, %p149;
	cvt.rzi.f64.f64 	%fd664, %fd658;
	setp.neu.f64 	%p160, %fd658, %fd664;
	selp.f64 	%fd666, 0dFFF8000000000000, %fd663, %p160;
	selp.f64 	%fd926, %fd666, %fd663, %p149;
	add.f64 	%fd667, %fd658, 0d4024000000000000;
	{
	.reg .b32 %temp; 
	mov.b64 	{%temp, %r195}, %fd667;
	}
	and.b32  	%r38, %r195, 2146435072;
	setp.ne.s32 	%p161, %r38, 2146435072;
	mov.f64 	%fd925, %fd926;
	@%p161 bra 	$L__BB0_108;
	setp.num.f64 	%p162, %fd658, %fd658;
	@%p162 bra 	$L__BB0_106;
	mov.f64 	%fd669, 0d4024000000000000;
	add.rn.f64 	%fd925, %fd669, %fd658;
	bra.uni 	$L__BB0_108;
$L__BB0_106:
	abs.f64 	%fd668, %fd658;
	setp.neu.f64 	%p163, %fd668, 0d7FF0000000000000;
	mov.f64 	%fd925, %fd926;
	@%p163 bra 	$L__BB0_108;
	setp.lt.s32 	%p164, %r37, 0;
	selp.b32 	%r196, 0, 2146435072, %p164;
	mov.b32 	%r197, 0;
	mov.b64 	%fd925, {%r197, %r196};
$L__BB0_108:
	setp.ge.f64 	%p165, %fd152, %fd7;
	selp.f64 	%fd158, 0d3FF0000000000000, 0d0000000000000000, %p165;
	setp.eq.f64 	%p167, %fd658, 0d0000000000000000;
	add.f64 	%fd670, %fd925, 0d3F40624DD2F1A9FC;
	selp.f64 	%fd671, 0d3FF0020C49BA5E35, %fd670, %p167;
	fma.rn.f64 	%fd672, %fd151, 0d3FE0000000000000, 0d0000000000000000;
	mov.f64 	%fd673, 0d0000000000000000;
	sub.f64 	%fd674, %fd673, %fd672;
	mul.f64 	%fd675, %fd674, %fd671;
	mul.f64 	%fd676, %fd672, 0d3FA999999999999A;
	sub.f64 	%fd677, %fd676, %fd158;
	sub.f64 	%fd678, %fd677, %fd675;
	mul.f64 	%fd159, %fd145, %fd678;
	@%p161 bra 	$L__BB0_113;
	setp.num.f64 	%p168, %fd658, %fd658;
	@%p168 bra 	$L__BB0_111;
	mov.f64 	%fd680, 0d4024000000000000;
	add.rn.f64 	%fd926, %fd680, %fd658;
	bra.uni 	$L__BB0_113;
$L__BB0_111:
	abs.f64 	%fd679, %fd658;
	setp.neu.f64 	%p169, %fd679, 0d7FF0000000000000;
	@%p169 bra 	$L__BB0_113;
	setp.lt.s32 	%p170, %r37, 0;
	selp.b32 	%r198, 0, 2146435072, %p170;
	mov.b32 	%r199, 0;
	mov.b64 	%fd926, {%r199, %r198};
$L__BB0_113:
	add.f64 	%fd681, %fd926, 0d3F40624DD2F1A9FC;
	selp.f64 	%fd682, 0d3FF0020C49BA5E35, %fd681, %p167;
	fma.rn.f64 	%fd683, %fd159, 0d3FE0000000000000, 0d0000000000000000;
	mov.f64 	%fd684, 0d0000000000000000;
	sub.f64 	%fd685, %fd684, %fd683;
	mul.f64 	%fd686, %fd685, %fd682;
	mul.f64 	%fd687, %fd683, 0d3FA999999999999A;
	sub.f64 	%fd688, %fd687, %fd158;
	sub.f64 	%fd689, %fd688, %fd686;
	mul.f64 	%fd163, %fd145, %fd689;
	add.f64 	%fd164, %fd144, %fd145;
	add.f64 	%fd690, %fd143, %fd164;
	fma.rn.f64 	%fd691, %fd690, 0d3FA374BC6A7EF9DB, 0dC0107AE147AE147B;
	{
	.reg .b32 %temp; 
	mov.b64 	{%temp, %r39}, %fd691;
	}
	shr.u32 	%r200, %r39, 20;
	and.b32  	%r201, %r200, 2047;
	add.s32 	%r202, %r201, -1012;
	mov.b64 	%rd48, %fd691;
	shl.b64 	%rd49, %rd48, %r202;
	setp.eq.s64 	%p173, %rd49, -9223372036854775808;
	{ // callseq 14, 0
	.param .b64 param0;
	st.param.f64 	[param0], %fd691;
	.param .b64 retval0;
	call.uni (retval0), 
	__internal_accurate_pow, 
	(
	param0
	);
	ld.param.f64 	%fd692, [retval0];
	} // callseq 14
	neg.f64 	%fd694, %fd692;
	selp.f64 	%fd695, %fd694, %fd692, %p173;
	selp.f64 	%fd696, %fd695, %fd692, %p149;
	cvt.rzi.f64.f64 	%fd697, %fd691;
	setp.neu.f64 	%p174, %fd691, %fd697;
	selp.f64 	%fd699, 0dFFF8000000000000, %fd696, %p174;
	selp.f64 	%fd927, %fd699, %fd696, %p149;
	add.f64 	%fd700, %fd691, 0d4024000000000000;
	{
	.reg .b32 %temp; 
	mov.b64 	{%temp, %r203}, %fd700;
	}
	and.b32  	%r204, %r203, 2146435072;
	setp.ne.s32 	%p175, %r204, 2146435072;
	@%p175 bra 	$L__BB0_118;
	setp.num.f64 	%p176, %fd691, %fd691;
	@%p176 bra 	$L__BB0_116;
	mov.f64 	%fd702, 0d4024000000000000;
	add.rn.f64 	%fd927, %fd702, %fd691;
	bra.uni 	$L__BB0_118;
$L__BB0_116:
	abs.f64 	%fd701, %fd691;
	setp.neu.f64 	%p177, %fd701, 0d7FF0000000000000;
	@%p177 bra 	$L__BB0_118;
	setp.lt.s32 	%p178, %r39, 0;
	selp.b32 	%r205, 0, 2146435072, %p178;
	mov.b32 	%r206, 0;
	mov.b64 	%fd927, {%r206, %r205};
$L__BB0_118:
	setp.eq.f64 	%p179, %fd691, 0d0000000000000000;
	add.f64 	%fd703, %fd927, 0d3F40624DD2F1A9FC;
	selp.f64 	%fd704, 0d3FF0020C49BA5E35, %fd703, %p179;
	add.f64 	%fd705, %fd163, 0d0000000000000000;
	mov.f64 	%fd706, 0d0000000000000000;
	sub.f64 	%fd707, %fd706, %fd705;
	mul.f64 	%fd708, %fd707, %fd704;
	setp.ge.f64 	%p180, %fd164, %fd7;
	selp.f64 	%fd709, 0d3FF0000000000000, 0d0000000000000000, %p180;
	mul.f64 	%fd710, %fd705, 0d3FA999999999999A;
	sub.f64 	%fd711, %fd710, %fd709;
	sub.f64 	%fd712, %fd711, %fd708;
	mul.f64 	%fd713, %fd145, %fd712;
	div.rn.f64 	%fd714, %fd151, 0d4018000000000000;
	add.f64 	%fd715, %fd714, 0d0000000000000000;
	div.rn.f64 	%fd716, %fd159, 0d4008000000000000;
	add.f64 	%fd717, %fd715, %fd716;
	div.rn.f64 	%fd718, %fd163, 0d4008000000000000;
	add.f64 	%fd719, %fd717, %fd718;
	div.rn.f64 	%fd720, %fd713, 0d4018000000000000;
	add.f64 	%fd933, %fd719, %fd720;
	setp.lt.s32 	%p181, %r35, 1;
	@%p181 bra 	$L__BB0_141;
	mov.b32 	%r264, 0;
$L__BB0_120:
	setp.lt.s32 	%p182, %r4, 0;
	cvt.rn.f64.u32 	%fd721, %r264;
	fma.rn.f64 	%fd172, %fd4, %fd721, %fd164;
	add.f64 	%fd722, %fd143, %fd172;
	fma.rn.f64 	%fd723, %fd722, 0d3FA374BC6A7EF9DB, 0dC0107AE147AE147B;
	{
	.reg .b32 %temp; 
	mov.b64 	{%temp, %r41}, %fd723;
	}
	shr.u32 	%r208, %r41, 20;
	and.b32  	%r209, %r208, 2047;
	add.s32 	%r210, %r209, -1012;
	mov.b64 	%rd51, %fd723;
	shl.b64 	%rd52, %rd51, %r210;
	setp.eq.s64 	%p183, %rd52, -9223372036854775808;
	{ // callseq 15, 0
	.param .b64 param0;
	st.param.f64 	[param0], %fd723;
	.param .b64 retval0;
	call.uni (retval0), 
	__internal_accurate_pow, 
	(
	param0
	);
	ld.param.f64 	%fd724, [retval0];
	} // callseq 15
	neg.f64 	%fd726, %fd724;
	selp.f64 	%fd727, %fd726, %fd724, %p183;
	selp.f64 	%fd728, %fd727, %fd724, %p182;
	cvt.rzi.f64.f64 	%fd729, %fd723;
	setp.neu.f64 	%p184, %fd723, %fd729;
	selp.f64 	%fd731, 0dFFF8000000000000, %fd728, %p184;
	selp.f64 	%fd929, %fd731, %fd728, %p182;
	add.f64 	%fd732, %fd723, 0d4024000000000000;
	{
	.reg .b32 %temp; 
	mov.b64 	{%temp, %r211}, %fd732;
	}
	and.b32  	%r212, %r211, 2146435072;
	setp.ne.s32 	%p185, %r212, 2146435072;
	@%p185 bra 	$L__BB0_125;
	setp.num.f64 	%p186, %fd723, %fd723;
	@%p186 bra 	$L__BB0_123;
	mov.f64 	%fd734, 0d4024000000000000;
	add.rn.f64 	%fd929, %fd734, %fd723;
	bra.uni 	$L__BB0_125;
$L__BB0_123:
	abs.f64 	%fd733, %fd723;
	setp.neu.f64 	%p187, %fd733, 0d7FF0000000000000;
	@%p187 bra 	$L__BB0_125;
	setp.lt.s32 	%p188, %r41, 0;
	selp.b32 	%r213, 0, 2146435072, %p188;
	mov.b32 	%r214, 0;
	mov.b64 	%fd929, {%r214, %r213};
$L__BB0_125:
	setp.eq.f64 	%p190, %fd723, 0d0000000000000000;
	add.f64 	%fd735, %fd929, 0d3F40624DD2F1A9FC;
	selp.f64 	%fd736, 0d3FF0020C49BA5E35, %fd735, %p190;
	mov.f64 	%fd737, 0d0000000000000000;
	sub.f64 	%fd738, %fd737, %fd933;
	mul.f64 	%fd739, %fd738, %fd736;
	setp.ge.f64 	%p191, %fd172, %fd7;
	selp.f64 	%fd740, 0d3FF0000000000000, 0d0000000000000000, %p191;
	mul.f64 	%fd741, %fd933, 0d3FA999999999999A;
	sub.f64 	%fd742, %fd741, %fd740;
	sub.f64 	%fd743, %fd742, %fd739;
	mul.f64 	%fd178, %fd4, %fd743;
	fma.rn.f64 	%fd179, %fd4, 0d3FE0000000000000, %fd172;
	fma.rn.f64 	%fd180, %fd178, 0d3FE0000000000000, %fd933;
	add.f64 	%fd744, %fd143, %fd179;
	fma.rn.f64 	%fd745, %fd744, 0d3FA374BC6A7EF9DB, 0dC0107AE147AE147B;
	{
	.reg .b32 %temp; 
	mov.b64 	{%temp, %r42}, %fd745;
	}
	shr.u32 	%r215, %r42, 20;
	and.b32  	%r216, %r215, 2047;
	add.s32 	%r217, %r216, -1012;
	mov.b64 	%rd54, %fd745;
	shl.b64 	%rd55, %rd54, %r217;
	setp.eq.s64 	%p192, %rd55, -9223372036854775808;
	{ // callseq 16, 0
	.param .b64 param0;
	st.param.f64 	[param0], %fd745;
	.param .b64 retval0;
	call.uni (retval0), 
	__internal_accurate_pow, 
	(
	param0
	);
	ld.param.f64 	%fd746, [retval0];
	} // callseq 16
	neg.f64 	%fd748, %fd746;
	selp.f64 	%fd749, %fd748, %fd746, %p192;
	selp.f64 	%fd750, %fd749, %fd746, %p182;
	cvt.rzi.f64.f64 	%fd751, %fd745;
	setp.neu.f64 	%p193, %fd745, %fd751;
	selp.f64 	%fd753, 0dFFF8000000000000, %fd750, %p193;
	selp.f64 	%fd931, %fd753, %fd750, %p182;
	add.f64 	%fd754, %fd745, 0d4024000000000000;
	{
	.reg .b32 %temp; 
	mov.b64 	{%temp, %r218}, %fd754;
	}
	and.b32  	%r43, %r218, 2146435072;
	setp.ne.s32 	%p194, %r43, 2146435072;
	mov.f64 	%fd930, %fd931;
	@%p194 bra 	$L__BB0_130;
	setp.num.f64 	%p195, %fd745, %fd745;
	@%p195 bra 	$L__BB0_128;
	mov.f64 	%fd756, 0d4024000000000000;
	add.rn.f64 	%fd930, %fd756, %fd745;
	bra.uni 	$L__BB0_130;
$L__BB0_128:
	abs.f64 	%fd755, %fd745;
	setp.neu.f64 	%p196, %fd755, 0d7FF0000000000000;
	mov.f64 	%fd930, %fd931;
	@%p196 bra 	$L__BB0_130;
	setp.lt.s32 	%p197, %r42, 0;
	selp.b32 	%r219, 0, 2146435072, %p197;
	mov.b32 	%r220, 0;
	mov.b64 	%fd930, {%r220, %r219};
$L__BB0_130:
	setp.ge.f64 	%p198, %fd179, %fd7;
	selp.f64 	%fd186, 0d3FF0000000000000, 0d0000000000000000, %p198;
	setp.eq.f64 	%p200, %fd745, 0d0000000000000000;
	add.f64 	%fd757, %fd930, 0d3F40624DD2F1A9FC;
	selp.f64 	%fd758, 0d3FF0020C49BA5E35, %fd757, %p200;
	mov.f64 	%fd759, 0d0000000000000000;
	sub.f64 	%fd760, %fd759, %fd180;
	mul.f64 	%fd761, %fd760, %fd758;
	mul.f64 	%fd762, %fd180, 0d3FA999999999999A;
	sub.f64 	%fd763, %fd762, %fd186;
	sub.f64 	%fd764, %fd763, %fd761;
	mul.f64 	%fd187, %fd4, %fd764;
	fma.rn.f64 	%fd188, %fd187, 0d3FE0000000000000, %fd933;
	@%p194 bra 	$L__BB0_135;
	setp.num.f64 	%p201, %fd745, %fd745;
	@%p201 bra 	$L__BB0_133;
	mov.f64 	%fd766, 0d4024000000000000;
	add.rn.f64 	%fd931, %fd766, %fd745;
	bra.uni 	$L__BB0_135;
$L__BB0_133:
	abs.f64 	%fd765, %fd745;
	setp.neu.f64 	%p202, %fd765, 0d7FF0000000000000;
	@%p202 bra 	$L__BB0_135;
	setp.lt.s32 	%p203, %r42, 0;
	selp.b32 	%r221, 0, 2146435072, %p203;
	mov.b32 	%r222, 0;
	mov.b64 	%fd931, {%r222, %r221};
$L__BB0_135:
	add.f64 	%fd767, %fd931, 0d3F40624DD2F1A9FC;
	selp.f64 	%fd768, 0d3FF0020C49BA5E35, %fd767, %p200;
	mov.f64 	%fd769, 0d0000000000000000;
	sub.f64 	%fd770, %fd769, %fd188;
	mul.f64 	%fd771, %fd770, %fd768;
	mul.f64 	%fd772, %fd188, 0d3FA999999999999A;
	sub.f64 	%fd773, %fd772, %fd186;
	sub.f64 	%fd774, %fd773, %fd771;
	mul.f64 	%fd192, %fd4, %fd774;
	add.f64 	%fd193, %fd4, %fd172;
	add.f64 	%fd775, %fd143, %fd193;
	fma.rn.f64 	%fd776, %fd775, 0d3FA374BC6A7EF9DB, 0dC0107AE147AE147B;
	{
	.reg .b32 %temp; 
	mov.b64 	{%temp, %r44}, %fd776;
	}
	shr.u32 	%r223, %r44, 20;
	and.b32  	%r224, %r223, 2047;
	add.s32 	%r225, %r224, -1012;
	mov.b64 	%rd57, %fd776;
	shl.b64 	%rd58, %rd57, %r225;
	setp.eq.s64 	%p206, %rd58, -9223372036854775808;
	{ // callseq 17, 0
	.param .b64 param0;
	st.param.f64 	[param0], %fd776;
	.param .b64 retval0;
	call.uni (retval0), 
	__internal_accurate_pow, 
	(
	param0
	);
	ld.param.f64 	%fd777, [retval0];
	} // callseq 17
	neg.f64 	%fd779, %fd777;
	selp.f64 	%fd780, %fd779, %fd777, %p206;
	selp.f64 	%fd781, %fd780, %fd777, %p182;
	cvt.rzi.f64.f64 	%fd782, %fd776;
	setp.neu.f64 	%p207, %fd776, %fd782;
	selp.f64 	%fd784, 0dFFF8000000000000, %fd781, %p207;
	selp.f64 	%fd932, %fd784, %fd781, %p182;
	add.f64 	%fd785, %fd776, 0d4024000000000000;
	{
	.reg .b32 %temp; 
	mov.b64 	{%temp, %r226}, %fd785;
	}
	and.b32  	%r227, %r226, 2146435072;
	setp.ne.s32 	%p208, %r227, 2146435072;
	@%p208 bra 	$L__BB0_140;
	setp.num.f64 	%p209, %fd776, %fd776;
	@%p209 bra 	$L__BB0_138;
	mov.f64 	%fd787, 0d4024000000000000;
	add.rn.f64 	%fd932, %fd787, %fd776;
	bra.uni 	$L__BB0_140;
$L__BB0_138:
	abs.f64 	%fd786, %fd776;
	setp.neu.f64 	%p210, %fd786, 0d7FF0000000000000;
	@%p210 bra 	$L__BB0_140;
	setp.lt.s32 	%p211, %r44, 0;
	selp.b32 	%r228, 0, 2146435072, %p211;
	mov.b32 	%r229, 0;
	mov.b64 	%fd932, {%r229, %r228};
$L__BB0_140:
	setp.eq.f64 	%p212, %fd776, 0d0000000000000000;
	add.f64 	%fd788, %fd932, 0d3F40624DD2F1A9FC;
	selp.f64 	%fd789, 0d3FF0020C49BA5E35, %fd788, %p212;
	add.f64 	%fd790, %fd933, %fd192;
	mov.f64 	%fd791, 0d0000000000000000;
	sub.f64 	%fd792, %fd791, %fd790;
	mul.f64 	%fd793, %fd792, %fd789;
	setp.ge.f64 	%p213, %fd193, %fd7;
	selp.f64 	%fd794, 0d3FF0000000000000, 0d0000000000000000, %p213;
	mul.f64 	%fd795, %fd790, 0d3FA999999999999A;
	sub.f64 	%fd796, %fd795, %fd794;
	sub.f64 	%fd797, %fd796, %fd793;
	mul.f64 	%fd798, %fd4, %fd797;
	div.rn.f64 	%fd799, %fd178, 0d4018000000000000;
	add.f64 	%fd800, %fd933, %fd799;
	div.rn.f64 	%fd801, %fd187, 0d4008000000000000;
	add.f64 	%fd802, %fd800, %fd801;
	div.rn.f64 	%fd803, %fd192, 0d4008000000000000;
	add.f64 	%fd804, %fd802, %fd803;
	div.rn.f64 	%fd805, %fd798, 0d4018000000000000;
	add.f64 	%fd933, %fd804, %fd805;
	add.s32 	%r264, %r264, 1;
	setp.ne.s32 	%p214, %r264, %r35;
	@%p214 bra 	$L__BB0_120;
$L__BB0_141:
	setp.le.f64 	%p215, %fd143, 0d0000000000000000;
	setp.ge.f64 	%p216, %fd143, 0d405E000000000000;
	or.pred  	%p217, %p215, %p216;
	mov.f64 	%fd935, 0d0000000000000000;
	@%p217 bra 	$L__BB0_146;
	sub.f64 	%fd807, %fd226, %fd143;
	mul.f64 	%fd808, %fd807, %fd807;
	mul.f64 	%fd201, %fd808, 0dBFAC71C71C71C71C;
	fma.rn.f64 	%fd809, %fd201, 0d3FF71547652B82FE, 0d4338000000000000;
	{
	.reg .b32 %temp; 
	mov.b64 	{%r46, %temp}, %fd809;
	}
	mov.f64 	%fd810, 0dC338000000000000;
	add.rn.f64 	%fd811, %fd809, %fd810;
	fma.rn.f64 	%fd812, %fd811, 0dBFE62E42FEFA39EF, %fd201;
	fma.rn.f64 	%fd813, %fd811, 0dBC7ABC9E3B39803F, %fd812;
	fma.rn.f64 	%fd814, %fd813, 0d3E5ADE1569CE2BDF, 0d3E928AF3FCA213EA;
	fma.rn.f64 	%fd815, %fd814, %fd813, 0d3EC71DEE62401315;
	fma.rn.f64 	%fd816, %fd815, %fd813, 0d3EFA01997C89EB71;
	fma.rn.f64 	%fd817, %fd816, %fd813, 0d3F2A01A014761F65;
	fma.rn.f64 	%fd818, %fd817, %fd813, 0d3F56C16C1852B7AF;
	fma.rn.f64 	%fd819, %fd818, %fd813, 0d3F81111111122322;
	fma.rn.f64 	%fd820, %fd819, %fd813, 0d3FA55555555502A1;
	fma.rn.f64 	%fd821, %fd820, %fd813, 0d3FC5555555555511;
	fma.rn.f64 	%fd822, %fd821, %fd813, 0d3FE000000000000B;
	fma.rn.f64 	%fd823, %fd822, %fd813, 0d3FF0000000000000;
	fma.rn.f64 	%fd824, %fd823, %fd813, 0d3FF0000000000000;
	{
	.reg .b32 %temp; 
	mov.b64 	{%r47, %temp}, %fd824;
	}
	{
	.reg .b32 %temp; 
	mov.b64 	{%temp, %r48}, %fd824;
	}
	shl.b32 	%r230, %r46, 20;
	add.s32 	%r231, %r230, %r48;
	mov.b64 	%fd934, {%r47, %r231};
	{
	.reg .b32 %temp; 
	mov.b64 	{%temp, %r232}, %fd201;
	}
	mov.b32 	%f6, %r232;
	abs.f32 	%f3, %f6;
	setp.lt.f32 	%p218, %f3, 0f4086232B;
	@%p218 bra 	$L__BB0_145;
	setp.lt.f64 	%p219, %fd201, 0d0000000000000000;
	add.f64 	%fd825, %fd201, 0d7FF0000000000000;
	selp.f64 	%fd934, 0d0000000000000000, %fd825, %p219;
	setp.geu.f32 	%p220, %f3, 0f40874800;
	@%p220 bra 	$L__BB0_145;
	shr.u32 	%r233, %r46, 31;
	add.s32 	%r234, %r46, %r233;
	shr.s32 	%r235, %r234, 1;
	shl.b32 	%r236, %r235, 20;
	add.s32 	%r237, %r48, %r236;
	mov.b64 	%fd826, {%r47, %r237};
	sub.s32 	%r238, %r46, %r235;
	shl.b32 	%r239, %r238, 20;
	add.s32 	%r240, %r239, 1072693248;
	mov.b32 	%r241, 0;
	mov.b64 	%fd827, {%r241, %r240};
	mul.f64 	%fd934, %fd827, %fd826;
$L__BB0_145:
	mul.f64 	%fd935, %fd934, 0d3FC1058377E2CEE1;
$L__BB0_146:
	mul.f64 	%fd828, %fd5, %fd935;
	mul.f64 	%fd829, %fd933, %fd828;
	mul.f64 	%fd830, %fd1, %fd829;
	mul.f64 	%fd831, %fd1, %fd76;
	div.rn.f64 	%fd832, %fd831, 0d4018000000000000;
	mul.f64 	%fd833, %fd1, %fd142;
	div.rn.f64 	%fd834, %fd833, 0d4008000000000000;
	sub.f64 	%fd835, %fd834, %fd832;
	add.f64 	%fd836, %fd834, %fd835;
	div.rn.f64 	%fd837, %fd830, 0d4018000000000000;
	sub.f64 	%fd838, %fd836, %fd837;
	shl.b32 	%r242, %r261, 3;
	mov.u32 	%r243, kSum;
	add.s32 	%r244, %r243, %r242;
	st.shared.f64 	[%r244], %fd838;
	mov.u32 	%r245, %ntid.x;
	add.s32 	%r261, %r261, %r245;
	setp.lt.s32 	%p221, %r261, %r2;
	@%p221 bra 	$L__BB0_2;
$L__BB0_147:
	bar.sync 	0;
	mov.u32 	%r246, %tid.x;
	setp.ne.s32 	%p222, %r246, 0;
	@%p222 bra 	$L__BB0_162;
	setp.lt.s32 	%p223, %r2, 1;
	mov.f64 	%fd944, 0d0000000000000000;
	@%p223 bra 	$L__BB0_161;
	and.b32  	%r50, %r2, 15;
	setp.lt.u32 	%p224, %r2, 16;
	mov.f64 	%fd944, 0d0000000000000000;
	mov.u32 	%r268, %r2;
	@%p224 bra 	$L__BB0_152;
	and.b32  	%r247, %r2, 2147483632;
	neg.s32 	%r266, %r247;
	shl.b32 	%r248, %r2, 3;
	mov.u32 	%r249, kSum;
	add.s32 	%r250, %r248, %r249;
	add.s32 	%r265, %r250, -64;
	mov.f64 	%fd944, 0d0000000000000000;
	mov.u32 	%r268, %r2;
$L__BB0_151:
	.pragma "nounroll";
	ld.shared.f64 	%fd843, [%r265+56];
	add.f64 	%fd844, %fd944, %fd843;
	ld.shared.f64 	%fd845, [%r265+48];
	add.f64 	%fd846, %fd844, %fd845;
	ld.shared.f64 	%fd847, [%r265+40];
	add.f64 	%fd848, %fd846, %fd847;
	ld.shared.f64 	%fd849, [%r265+32];
	add.f64 	%fd850, %fd848, %fd849;
	ld.shared.f64 	%fd851, [%r265+24];
	add.f64 	%fd852, %fd850, %fd851;
	ld.shared.f64 	%fd853, [%r265+16];
	add.f64 	%fd854, %fd852, %fd853;
	ld.shared.f64 	%fd855, [%r265+8];
	add.f64 	%fd856, %fd854, %fd855;
	ld.shared.f64 	%fd857, [%r265];
	add.f64 	%fd858, %fd856, %fd857;
	ld.shared.f64 	%fd859, [%r265+-8];
	add.f64 	%fd860, %fd858, %fd859;
	ld.shared.f64 	%fd861, [%r265+-16];
	add.f64 	%fd862, %fd860, %fd861;
	ld.shared.f64 	%fd863, [%r265+-24];
	add.f64 	%fd864, %fd862, %fd863;
	ld.shared.f64 	%fd865, [%r265+-32];
	add.f64 	%fd866, %fd864, %fd865;
	ld.shared.f64 	%fd867, [%r265+-40];
	add.f64 	%fd868, %fd866, %fd867;
	ld.shared.f64 	%fd869, [%r265+-48];
	add.f64 	%fd870, %fd868, %fd869;
	ld.shared.f64 	%fd871, [%r265+-56];
	add.f64 	%fd872, %fd870, %fd871;
	add.s32 	%r268, %r268, -16;
	ld.shared.f64 	%fd873, [%r265+-64];
	add.f64 	%fd944, %fd872, %fd873;
	add.s32 	%r266, %r266, 16;
	add.s32 	%r265, %r265, -128;
	setp.ne.s32 	%p225, %r266, 0;
	@%p225 bra 	$L__BB0_151;
$L__BB0_152:
	setp.eq.s32 	%p226, %r50, 0;
	@%p226 bra 	$L__BB0_161;
	and.b32  	%r60, %r2, 7;
	setp.lt.u32 	%p227, %r50, 8;
	@%p227 bra 	$L__BB0_155;
	shl.b32 	%r251, %r268, 3;
	mov.u32 	%r252, kSum;
	add.s32 	%r253, %r252, %r251;
	ld.shared.f64 	%fd875, [%r253+-8];
	add.f64 	%fd876, %fd944, %fd875;
	ld.shared.f64 	%fd877, [%r253+-16];
	add.f64 	%fd878, %fd876, %fd877;
	ld.shared.f64 	%fd879, [%r253+-24];
	add.f64 	%fd880, %fd878, %fd879;
	ld.shared.f64 	%fd881, [%r253+-32];
	add.f64 	%fd882, %fd880, %fd881;
	ld.shared.f64 	%fd883, [%r253+-40];
	add.f64 	%fd884, %fd882, %fd883;
	ld.shared.f64 	%fd885, [%r253+-48];
	add.f64 	%fd886, %fd884, %fd885;
	ld.shared.f64 	%fd887, [%r253+-56];
	add.f64 	%fd888, %fd886, %fd887;
	add.s32 	%r268, %r268, -8;
	ld.shared.f64 	%fd889, [%r253+-64];
	add.f64 	%fd944, %fd888, %fd889;
$L__BB0_155:
	setp.eq.s32 	%p228, %r60, 0;
	@%p228 bra 	$L__BB0_161;
	and.b32  	%r63, %r2, 3;
	setp.lt.u32 	%p229, %r60, 4;
	@%p229 bra 	$L__BB0_158;
	shl.b32 	%r254, %r268, 3;
	mov.u32 	%r255, kSum;
	add.s32 	%r256, %r255, %r254;
	ld.shared.f64 	%fd891, [%r256+-8];
	add.f64 	%fd892, %fd944, %fd891;
	ld.shared.f64 	%fd893, [%r256+-16];
	add.f64 	%fd894, %fd892, %fd893;
	ld.shared.f64 	%fd895, [%r256+-24];
	add.f64 	%fd896, %fd894, %fd895;
	add.s32 	%r268, %r268, -4;
	ld.shared.f64 	%fd897, [%r256+-32];
	add.f64 	%fd944, %fd896, %fd897;
$L__BB0_158:
	setp.eq.s32 	%p230, %r63, 0;
	@%p230 bra 	$L__BB0_161;
	shl.b32 	%r257, %r268, 3;
	mov.u32 	%r258, kSum;
	add.s32 	%r259, %r257, %r258;
	add.s32 	%r272, %r259, -8;
	neg.s32 	%r271, %r63;
$L__BB0_160:
	.pragma "nounroll";
	ld.shared.f64 	%fd898, [%r272];
	add.f64 	%fd944, %fd944, %fd898;
	add.s32 	%r272, %r272, -8;
	add.s32 	%r271, %r271, 1;
	setp.ne.s32 	%p231, %r271, 0;
	@%p231 bra 	$L__BB0_160;
$L__BB0_161:
	ld.param.u64 	%rd63, [_Z6MiddlePdS__param_1];
	mov.u32 	%r260, %ctaid.x;
	cvta.to.global.u64 	%rd60, %rd63;
	mul.wide.u32 	%rd61, %r260, 8;
	add.s64 	%rd62, %rd60, %rd61;
	st.global.f64 	[%rd62], %fd944;
$L__BB0_162:
	ret;

}
.func  (.param .b64 func_retval0) __internal_accurate_pow(
	.param .b64 __internal_accurate_pow_param_0
)
{
	.reg .pred 	%p<8>;
	.reg .b32 	%r<46>;
	.reg .b32 	%f<3>;
	.reg .b64 	%fd<109>;

	ld.param.f64 	%fd10, [__internal_accurate_pow_param_0];
	mov.f64 	%fd11, 0d4024000000000000;
	{
	.reg .b32 %temp; 
	mov.b64 	{%temp, %r8}, %fd11;
	}
	{
	.reg .b32 %temp; 
	mov.b64 	{%r9, %temp}, %fd11;
	}
	shr.u32 	%r10, %r8, 20;
	setp.lt.u32 	%p1, %r8, 1048576;
	mov.f64 	%fd12, 0d4384000000000000;
	{
	.reg .b32 %temp; 
	mov.b64 	{%temp, %r11}, %fd12;
	}
	{
	.reg .b32 %temp; 
	mov.b64 	{%r12, %temp}, %fd12;
	}
	shr.u32 	%r13, %r11, 20;
	add.s32 	%r14, %r13, -54;
	selp.b32 	%r15, %r12, %r9, %p1;
	selp.b32 	%r16, %r11, %r8, %p1;
	selp.b32 	%r1, %r14, %r10, %p1;
	add.s32 	%r45, %r1, -1023;
	and.b32  	%r17, %r16, -2146435073;
	or.b32  	%r18, %r17, 1072693248;
	mov.b64 	%fd107, {%r15, %r18};
	setp.lt.u32 	%p2, %r18, 1073127583;
	@%p2 bra 	$L__BB1_2;
	{
	.reg .b32 %temp; 
	mov.b64 	{%r19, %temp}, %fd107;
	}
	{
	.reg .b32 %temp; 
	mov.b64 	{%temp, %r20}, %fd107;
	}
	add.s32 	%r21, %r20, -1048576;
	mov.b64 	%fd107, {%r19, %r21};
	add.s32 	%r45, %r1, -1022;
$L__BB1_2:
	add.f64 	%fd13, %fd107, 0dBFF0000000000000;
	add.f64 	%fd14, %fd107, 0d3FF0000000000000;
	rcp.approx.ftz.f64 	%fd15, %fd14;
	neg.f64 	%fd16, %fd14;
	fma.rn.f64 	%fd17, %fd16, %fd15, 0d3FF0000000000000;
	fma.rn.f64 	%fd18, %fd17, %fd17, %fd17;
	fma.rn.f64 	%fd19, %fd18, %fd15, %fd15;
	mul.f64 	%fd20, %fd13, %fd19;
	fma.rn.f64 	%fd21, %fd13, %fd19, %fd20;
	mul.f64 	%fd22, %fd21, %fd21;
	fma.rn.f64 	%fd23, %fd22, 0d3EB0F5FF7D2CAFE2, 0d3ED0F5D241AD3B5A;
	fma.rn.f64 	%fd24, %fd23, %fd22, 0d3EF3B20A75488A3F;
	fma.rn.f64 	%fd25, %fd24, %fd22, 0d3F1745CDE4FAECD5;
	fma.rn.f64 	%fd26, %fd25, %fd22, 0d3F3C71C7258A578B;
	fma.rn.f64 	%fd27, %fd26, %fd22, 0d3F6249249242B910;
	fma.rn.f64 	%fd28, %fd27, %fd22, 0d3F89999999999DFB;
	sub.f64 	%fd29, %fd13, %fd21;
	add.f64 	%fd30, %fd29, %fd29;
	neg.f64 	%fd31, %fd21;
	fma.rn.f64 	%fd32, %fd31, %fd13, %fd30;
	mul.f64 	%fd33, %fd19, %fd32;
	fma.rn.f64 	%fd34, %fd22, %fd28, 0d3FB5555555555555;
	mov.f64 	%fd35, 0d3FB5555555555555;
	sub.f64 	%fd36, %fd35, %fd34;
	fma.rn.f64 	%fd37, %fd22, %fd28, %fd36;
	add.f64 	%fd38, %fd37, 0dBC46A4CB00B9E7B0;
	add.f64 	%fd39, %fd34, %fd38;
	sub.f64 	%fd40, %fd34, %fd39;
	add.f64 	%fd41, %fd38, %fd40;
	mul.rn.f64 	%fd42, %fd21, %fd21;
	neg.f64 	%fd43, %fd42;
	fma.rn.f64 	%fd44, %fd21, %fd21, %fd43;
	{
	.reg .b32 %temp; 
	mov.b64 	{%r22, %temp}, %fd33;
	}
	{
	.reg .b32 %temp; 
	mov.b64 	{%temp, %r23}, %fd33;
	}
	add.s32 	%r24, %r23, 1048576;
	mov.b64 	%fd45, {%r22, %r24};
	fma.rn.f64 	%fd46, %fd21, %fd45, %fd44;
	mul.rn.f64 	%fd47, %fd42, %fd21;
	neg.f64 	%fd48, %fd47;
	fma.rn.f64 	%fd49, %fd42, %fd21, %fd48;
	fma.rn.f64 	%fd50, %fd42, %fd33, %fd49;
	fma.rn.f64 	%fd51, %fd46, %fd21, %fd50;
	mul.rn.f64 	%fd52, %fd39, %fd47;
	neg.f64 	%fd53, %fd52;
	fma.rn.f64 	%fd54, %fd39, %fd47, %fd53;
	fma.rn.f64 	%fd55, %fd39, %fd51, %fd54;
	fma.rn.f64 	%fd56, %fd41, %fd47, %fd55;
	add.f64 	%fd57, %fd52, %fd56;
	sub.f64 	%fd58, %fd52, %fd57;
	add.f64 	%fd59, %fd56, %fd58;
	add.f64 	%fd60, %fd21, %fd57;
	sub.f64 	%fd61, %fd21, %fd60;
	add.f64 	%fd62, %fd57, %fd61;
	add.f64 	%fd63, %fd59, %fd62;
	add.f64 	%fd64, %fd33, %fd63;
	add.f64 	%fd65, %fd60, %fd64;
	sub.f64 	%fd66, %fd60, %fd65;
	add.f64 	%fd67, %fd64, %fd66;
	xor.b32  	%r25, %r45, -2147483648;
	mov.b32 	%r26, 1127219200;
	mov.b64 	%fd68, {%r25, %r26};
	mov.b32 	%r27, -2147483648;
	mov.b64 	%fd69, {%r27, %r26};
	sub.f64 	%fd70, %fd68, %fd69;
	fma.rn.f64 	%fd71, %fd70, 0d3FE62E42FEFA39EF, %fd65;
	fma.rn.f64 	%fd72, %fd70, 0dBFE62E42FEFA39EF, %fd71;
	sub.f64 	%fd73, %fd72, %fd65;
	sub.f64 	%fd74, %fd67, %fd73;
	fma.rn.f64 	%fd75, %fd70, 0d3C7ABC9E3B39803F, %fd74;
	add.f64 	%fd76, %fd71, %fd75;
	sub.f64 	%fd77, %fd71, %fd76;
	add.f64 	%fd78, %fd75, %fd77;
	{
	.reg .b32 %temp; 
	mov.b64 	{%temp, %r28}, %fd10;
	}
	{
	.reg .b32 %temp; 
	mov.b64 	{%r29, %temp}, %fd10;
	}
	shl.b32 	%r30, %r28, 1;
	setp.gt.u32 	%p3, %r30, -33554433;
	and.b32  	%r31, %r28, -15728641;
	selp.b32 	%r32, %r31, %r28, %p3;
	mov.b64 	%fd79, {%r29, %r32};
	mul.rn.f64 	%fd80, %fd76, %fd79;
	neg.f64 	%fd81, %fd80;
	fma.rn.f64 	%fd82, %fd76, %fd79, %fd81;
	fma.rn.f64 	%fd83, %fd78, %fd79, %fd82;
	add.f64 	%fd4, %fd80, %fd83;
	sub.f64 	%fd84, %fd80, %fd4;
	add.f64 	%fd5, %fd83, %fd84;
	fma.rn.f64 	%fd85, %fd4, 0d3FF71547652B82FE, 0d4338000000000000;
	{
	.reg .b32 %temp; 
	mov.b64 	{%r5, %temp}, %fd85;
	}
	mov.f64 	%fd86, 0dC338000000000000;
	add.rn.f64 	%fd87, %fd85, %fd86;
	fma.rn.f64 	%fd88, %fd87, 0dBFE62E42FEFA39EF, %fd4;
	fma.rn.f64 	%fd89, %fd87, 0dBC7ABC9E3B39803F, %fd88;
	fma.rn.f64 	%fd90, %fd89, 0d3E5ADE1569CE2BDF, 0d3E928AF3FCA213EA;
	fma.rn.f64 	%fd91, %fd90, %fd89, 0d3EC71DEE62401315;
	fma.rn.f64 	%fd92, %fd91, %fd89, 0d3EFA01997C89EB71;
	fma.rn.f64 	%fd93, %fd92, %fd89, 0d3F2A01A014761F65;
	fma.rn.f64 	%fd94, %fd93, %fd89, 0d3F56C16C1852B7AF;
	fma.rn.f64 	%fd95, %fd94, %fd89, 0d3F81111111122322;
	fma.rn.f64 	%fd96, %fd95, %fd89, 0d3FA55555555502A1;
	fma.rn.f64 	%fd97, %fd96, %fd89, 0d3FC5555555555511;
	fma.rn.f64 	%fd98, %fd97, %fd89, 0d3FE000000000000B;
	fma.rn.f64 	%fd99, %fd98, %fd89, 0d3FF0000000000000;
	fma.rn.f64 	%fd100, %fd99, %fd89, 0d3FF0000000000000;
	{
	.reg .b32 %temp; 
	mov.b64 	{%r6, %temp}, %fd100;
	}
	{
	.reg .b32 %temp; 
	mov.b64 	{%temp, %r7}, %fd100;
	}
	shl.b32 	%r33, %r5, 20;
	add.s32 	%r34, %r33, %r7;
	mov.b64 	%fd108, {%r6, %r34};
	{
	.reg .b32 %temp; 
	mov.b64 	{%temp, %r35}, %fd4;
	}
	mov.b32 	%f2, %r35;
	abs.f32 	%f1, %f2;
	setp.lt.f32 	%p4, %f1, 0f4086232B;
	@%p4 bra 	$L__BB1_5;
	setp.lt.f64 	%p5, %fd4, 0d0000000000000000;
	add.f64 	%fd101, %fd4, 0d7FF0000000000000;
	selp.f64 	%fd108, 0d0000000000000000, %fd101, %p5;
	setp.geu.f32 	%p6, %f1, 0f40874800;
	@%p6 bra 	$L__BB1_5;
	shr.u32 	%r36, %r5, 31;
	add.s32 	%r37, %r5, %r36;
	shr.s32 	%r38, %r37, 1;
	shl.b32 	%r39, %r38, 20;
	add.s32 	%r40, %r7, %r39;
	mov.b64 	%fd102, {%r6, %r40};
	sub.s32 	%r41, %r5, %r38;
	shl.b32 	%r42, %r41, 20;
	add.s32 	%r43, %r42, 1072693248;
	mov.b32 	%r44, 0;
	mov.b64 	%fd103, {%r44, %r43};
	mul.f64 	%fd108, %fd103, %fd102;
$L__BB1_5:
	abs.f64 	%fd104, %fd108;
	setp.eq.f64 	%p7, %fd104, 0d7FF0000000000000;
	fma.rn.f64 	%fd105, %fd108, %fd5, %fd108;
	selp.f64 	%fd106, %fd108, %fd105, %p7;
	st.param.f64 	[func_retval0], %fd106;
	ret;

}


// ===== COMPILED SASS (sm_100) =====

	.target	sm_100

	.elftype	@"ET_EXEC"


//--------------------- .note.nv.tkinfo           --------------------------
	.section	.note.nv.tkinfo,"",@"SHT_NOTE"
	.sectionflags	@"SHF_NOTE_NV_TKINFO"
	.tkinfo
        /*0018*/ 	.word	0x00000002
        /*0030*/ 	.string	""
        /*0030*/ 	.string	"ptxas"
        /*0030*/ 	.string	"Cuda compilation tools, release 13.0, V13.0.88"
        /*0030*/ 	.string	"Build cuda_13.0.r13.0/compiler.36424714_0"
        /*0030*/ 	.string	"-arch sm_100 -m 64 "



//--------------------- .note.nv.cuinfo           --------------------------
	.section	.note.nv.cuinfo,"",@"SHT_NOTE"
	.sectionflags	@"SHF_NOTE_NV_CUINFO"
        /*0018*/ 	.short	0x0002
        /*001a*/ 	.short	0x0064
        /*001c*/ 	.short	0x0082
	.zero		2


//--------------------- .nv.info                  --------------------------
	.section	.nv.info,"",@"SHT_CUDA_INFO"
	.align	4


	//----- nvinfo : EIATTR_REGCOUNT
	.align		4
        /*0000*/ 	.byte	0x04, 0x2f
        /*0002*/ 	.short	(.L_2 - .L_1)
	.align		4
.L_1:
        /*0004*/ 	.word	index@(_Z6MiddlePdS_)
        /*0008*/ 	.word	0x0000003e


	//----- nvinfo : EIATTR_FRAME_SIZE
	.align		4
.L_2:
        /*000c*/ 	.byte	0x04, 0x11
        /*000e*/ 	.short	(.L_4 - .L_3)
	.align		4
.L_3:
        /*0010*/ 	.word	index@($_Z6MiddlePdS_$__internal_accurate_pow)
        /*0014*/ 	.word	0x00000000


	//----- nvinfo : EIATTR_FRAME_SIZE
	.align		4
.L_4:
        /*0018*/ 	.byte	0x04, 0x11
        /*001a*/ 	.short	(.L_6 - .L_5)
	.align		4
.L_5:
        /*001c*/ 	.word	index@($__internal_1_$__cuda_sm20_div_rn_f64_full)
        /*0020*/ 	.word	0x00000000


	//----- nvinfo : EIATTR_FRAME_SIZE
	.align		4
.L_6:
        /*0024*/ 	.byte	0x04, 0x11
        /*0026*/ 	.short	(.L_8 - .L_7)
	.align		4
.L_7:
        /*0028*/ 	.word	index@($__internal_0_$__cuda_sm20_dblrcp_rn_slowpath_v3)
        /*002c*/ 	.word	0x00000000


	//----- nvinfo : EIATTR_FRAME_SIZE
	.align		4
.L_8:
        /*0030*/ 	.byte	0x04, 0x11
        /*0032*/ 	.short	(.L_10 - .L_9)
	.align		4
.L_9:
        /*0034*/ 	.word	index@(_Z6MiddlePdS_)
        /*0038*/ 	.word	0x00000000


	//----- nvinfo : EIATTR_MIN_STACK_SIZE
	.align		4
.L_10:
        /*003c*/ 	.byte	0x04, 0x12
        /*003e*/ 	.short	(.L_12 - .L_11)
	.align		4
.L_11:
        /*0040*/ 	.word	index@(_Z6MiddlePdS_)
        /*0044*/ 	.word	0x00000000
.L_12:


//--------------------- .nv.compat                --------------------------
	.section	.nv.compat,"",@"SHT_CUDA_COMPAT_INFO"
	.align	4
        /*0000*/ 	.byte	0x02, 0x09, 0x00, 0x00, 0x02, 0x02, 0x01, 0x00, 0x02, 0x05, 0x05, 0x00, 0x03, 0x07, 0x01, 0x01
        /*0010*/ 	.byte	0x02, 0x03, 0x00, 0x00, 0x02, 0x06, 0x01, 0x00, 0x04, 0x0b, 0x08, 0x00, 0x01, 0x00, 0x00, 0x00
        /*0020*/ 	.byte	0x00, 0x00, 0x00, 0x00


//--------------------- .nv.info._Z6MiddlePdS_    --------------------------
	.section	.nv.info._Z6MiddlePdS_,"",@"SHT_CUDA_INFO"
	.sectionflags	@""
	.align	4


	//----- nvinfo : EIATTR_CUDA_API_VERSION
	.align		4
        /*0000*/ 	.byte	0x04, 0x37
        /*0002*/ 	.short	(.L_14 - .L_13)
.L_13:
        /*0004*/ 	.word	0x00000082


	//----- nvinfo : EIATTR_KPARAM_INFO
	.align		4
.L_14:
        /*0008*/ 	.byte	0x04, 0x17
        /*000a*/ 	.short	(.L_16 - .L_15)
.L_15:
        /*000c*/ 	.word	0x00000000
        /*0010*/ 	.short	0x0001
        /*0012*/ 	.short	0x0008
        /*0014*/ 	.byte	0x00, 0xf5, 0x21, 0x00


	//----- nvinfo : EIATTR_KPARAM_INFO
	.align		4
.L_16:
        /*0018*/ 	.byte	0x04, 0x17
        /*001a*/ 	.short	(.L_18 - .L_17)
.L_17:
        /*001c*/ 	.word	0x00000000
        /*0020*/ 	.short	0x0000
        /*0022*/ 	.short	0x0000
        /*0024*/ 	.byte	0x00, 0xf5, 0x21, 0x00


	//----- nvinfo : EIATTR_SPARSE_MMA_MASK
	.align		4
.L_18:
        /*0028*/ 	.byte	0x03, 0x50
        /*002a*/ 	.short	0x0000


	//----- nvinfo : EIATTR_MAXREG_COUNT
	.align		4
        /*002c*/ 	.byte	0x03, 0x1b
        /*002e*/ 	.short	0x00ff


	//----- nvinfo : EIATTR_NUM_BARRIERS
	.align		4
        /*0030*/ 	.byte	0x02, 0x4c
        /*0032*/ 	.byte	0x01
	.zero		1


	//----- nvinfo : EIATTR_MERCURY_ISA_VERSION
	.align		4
        /*0034*/ 	.byte	0x03, 0x5f
        /*0036*/ 	.short	0x0101


	//----- nvinfo : EIATTR_VRC_CTA_INIT_COUNT
	.align		4
        /*0038*/ 	.byte	0x02, 0x4a
	.zero		1
	.zero		1


	//----- nvinfo : EIATTR_EXIT_INSTR_OFFSETS
	.align		4
        /*003c*/ 	.byte	0x04, 0x1c
        /*003e*/ 	.short	(.L_20 - .L_19)


	//   ....[0]....
.L_19:
        /*0040*/ 	.word	0x00007d80


	//   ....[1]....
        /*0044*/ 	.word	0x000084d0


	//----- nvinfo : EIATTR_CRS_STACK_SIZE
	.align		4
.L_20:
        /*0048*/ 	.byte	0x04, 0x1e
        /*004a*/ 	.short	(.L_22 - .L_21)
.L_21:
        /*004c*/ 	.word	0x00000000


	//----- nvinfo : EIATTR_CBANK_PARAM_SIZE
	.align		4
.L_22:
        /*0050*/ 	.byte	0x03, 0x19
        /*0052*/ 	.short	0x0010


	//----- nvinfo : EIATTR_PARAM_CBANK
	.align		4
        /*0054*/ 	.byte	0x04, 0x0a
        /*0056*/ 	.short	(.L_24 - .L_23)
	.align		4
.L_23:
        /*0058*/ 	.word	index@(.nv.constant0._Z6MiddlePdS_)
        /*005c*/ 	.short	0x0380
        /*005e*/ 	.short	0x0010


	//----- nvinfo : EIATTR_SW_WAR
	.align		4
.L_24:
        /*0060*/ 	.byte	0x04, 0x36
        /*0062*/ 	.short	(.L_26 - .L_25)
.L_25:
        /*0064*/ 	.word	0x00000008
.L_26:


//--------------------- .nv.callgraph             --------------------------
	.section	.nv.callgraph,"",@"SHT_CUDA_CALLGRAPH"
	.align	4
	.sectionentsize	8
	.align		4
        /*0000*/ 	.word	0x00000000
	.align		4
        /*0004*/ 	.word	0xffffffff
	.align		4
        /*0008*/ 	.word	0x00000000
	.align		4
        /*000c*/ 	.word	0xfffffffe
	.align		4
        /*0010*/ 	.word	0x00000000
	.align		4
        /*0014*/ 	.word	0xfffffffd
	.align		4
        /*0018*/ 	.word	0x00000000
	.align		4
        /*001c*/ 	.word	0xfffffffc


//--------------------- .nv.constant3             --------------------------
	.section	.nv.constant3,"a",@progbits
	.align	8
.nv.constant3:
	.type		constData,@object
	.size		constData,(.L_0 - constData)
constData:
	.zero		56
.L_0:


//--------------------- .text._Z6MiddlePdS_       --------------------------
	.section	.text._Z6MiddlePdS_,"ax",@progbits
	.align	128
        .global         _Z6MiddlePdS_
        .type           _Z6MiddlePdS_,@function
        .size           _Z6MiddlePdS_,(.L_x_167 - _Z6MiddlePdS_)
        .other          _Z6MiddlePdS_,@"STO_CUDA_ENTRY STV_DEFAULT"
_Z6MiddlePdS_:
.text._Z6MiddlePdS_:
[----:B------:R-:W-:Y:S08]  /*0000*/  LDC R1, c[0x0][0x37c] ;  /* 0x0000df00ff017b82 */ /* 0x000ff00000000800 */
[----:B------:R-:W0:Y:S01]  /*0010*/  LDC R0, c[0x3][0x24] ;  /* 0x00c00900ff007b82 */ /* 0x000e220000000800 */
[----:B------:R-:W1:Y:S07]  /*0020*/  S2R R57, SR_TID.X ;  /* 0x0000000000397919 */ /* 0x000e6e0000002100 */
[----:B------:R-:W2:Y:S01]  /*0030*/  LDC.64 R10, c[0x3][0x20] ;  /* 0x00c00800ff0a7b82 */ /* 0x000ea20000000a00 */
[----:B0-----:R-:W2:Y:S01]  /*0040*/  MUFU.RCP64H R3, R0 ;  /* 0x0000000000037308 */ /* 0x001ea20000001800 */
[----:B------:R-:W-:-:S05]  /*0050*/  VIADD R2, R0, 0x300402 ;  /* 0x0030040200027836 */ /* 0x000fca0000000000 */
[----:B------:R-:W-:Y:S01]  /*0060*/  FSETP.GEU.AND P0, PT, |R2|, 5.8789094863358348022e-39, PT ;  /* 0x004004020200780b */ /* 0x000fe20003f0e200 */
[----:B--2---:R-:W-:-:S08]  /*0070*/  DFMA R4, R2, -R10, 1 ;  /* 0x3ff000000204742b */ /* 0x004fd0000000080a */
[----:B------:R-:W-:-:S08]  /*0080*/  DFMA R4, R4, R4, R4 ;  /* 0x000000040404722b */ /* 0x000fd00000000004 */
[----:B------:R-:W-:-:S08]  /*0090*/  DFMA R4, R2, R4, R2 ;  /* 0x000000040204722b */ /* 0x000fd00000000002 */
[----:B------:R-:W-:-:S08]  /*00a0*/  DFMA R10, R4, -R10, 1 ;  /* 0x3ff00000040a742b */ /* 0x000fd0000000080a */
[----:B------:R-:W-:Y:S01]  /*00b0*/  DFMA R10, R4, R10, R4 ;  /* 0x0000000a040a722b */ /* 0x000fe20000000004 */
[----:B-1----:R-:W-:Y:S10]  /*00c0*/  @P0 BRA `(.L_x_0) ;  /* 0x0000000000240947 */ /* 0x002ff40003800000 */
[----:B------:R-:W0:Y:S01]  /*00d0*/  LDCU.64 UR4, c[0x3][0x20] ;  /* 0x00c00400ff0477ac */ /* 0x000e220008000a00 */
[----:B------:R-:W-:-:S05]  /*00e0*/  LOP3.LUT R0, R0, 0x7fffffff, RZ, 0xc0, !PT ;  /* 0x7fffffff00007812 */ /* 0x000fca00078ec0ff */
[----:B------:R-:W-:Y:S01]  /*00f0*/  VIADD R7, R0, 0xfff00000 ;  /* 0xfff0000000077836 */ /* 0x000fe20000000000 */
[----:B------:R-:W-:Y:S01]  /*0100*/  MOV R0, 0x140 ;  /* 0x0000014000007802 */ /* 0x000fe20000000f00 */
[----:B0-----:R-:W-:Y:S02]  /*0110*/  IMAD.U32 R8, RZ, RZ, UR4 ;  /* 0x00000004ff087e24 */ /* 0x001fe4000f8e00ff */
[----:B------:R-:W-:-:S07]  /*0120*/  IMAD.U32 R9, RZ, RZ, UR5 ;  /* 0x00000005ff097e24 */ /* 0x000fce000f8e00ff */
[----:B------:R-:W-:Y:S05]  /*0130*/  CALL.REL.NOINC `($__internal_0_$__cuda_sm20_dblrcp_rn_slowpath_v3) ;  /* 0x0000008000e87944 */ /* 0x000fea0003c00000 */
[----:B------:R-:W-:Y:S01]  /*0140*/  IMAD.MOV.U32 R10, RZ, RZ, R14 ;  /* 0x000000ffff0a7224 */ /* 0x000fe200078e000e */
[----:B------:R-:W-:-:S07]  /*0150*/  MOV R11, R15 ;  /* 0x0000000f000b7202 */ /* 0x000fce0000000f00 */
.L_x_0:
[----:B------:R-:W0:Y:S01]  /*0160*/  LDCU.64 UR4, c[0x3][0x30] ;  /* 0x00c00600ff0477ac */ /* 0x000e220008000a00 */
[----:B------:R-:W-:Y:S01]  /*0170*/  BSSY.RECONVERGENT B0, `(.L_x_1) ;  /* 0x00007bd000007945 */ /* 0x000fe20003800200 */
[----:B------:R-:W1:Y:S01]  /*0180*/  LDCU.64 UR6, c[0x0][0x358] ;  /* 0x00006b00ff0677ac */ /* 0x000e620008000a00 */
[----:B0-----:R-:W0:Y:S02]  /*0190*/  F2I.F64.TRUNC R56, UR4 ;  /* 0x0000000400387d11 */ /* 0x001e24000830d100 */
[----:B0-----:R-:W-:-:S13]  /*01a0*/  ISETP.GE.AND P0, PT, R57, R56, PT ;  /* 0x000000383900720c */ /* 0x001fda0003f06270 */
[----:B-1----:R-:W-:Y:S05]  /*01b0*/  @P0 BRA `(.L_x_2) ;  /* 0x0000007800e00947 */ /* 0x002fea0003800000 */
[----:B------:R-:W0:Y:S01]  /*01c0*/  S2R R5, SR_CTAID.X ;  /* 0x0000000000057919 */ /* 0x000e220000002500 */
[----:B------:R-:W0:Y:S01]  /*01d0*/  LDC.64 R2, c[0x0][0x380] ;  /* 0x0000e000ff027b82 */ /* 0x000e220000000a00 */
[----:B------:R-:W1:Y:S07]  /*01e0*/  LDCU.128 UR8, c[0x3][URZ] ;  /* 0x00c00000ff0877ac */ /* 0x000e6e0008000c00 */
[----:B------:R-:W2:Y:S08]  /*01f0*/  LDC R0, c[0x3][0x2c] ;  /* 0x00c00b00ff007b82 */ /* 0x000eb00000000800 */
[----:B------:R-:W3:Y:S08]  /*0200*/  LDC.64 R14, c[0x3][0x28] ;  /* 0x00c00a00ff0e7b82 */ /* 0x000ef00000000a00 */
[----:B------:R-:W1:Y:S01]  /*0210*/  LDC.64 R12, c[0x3][0x10] ;  /* 0x00c00400ff0c7b82 */ /* 0x000e620000000a00 */
[----:B0-----:R-:W-:-:S06]  /*0220*/  IMAD.WIDE.U32 R2, R5, 0x8, R2 ;  /* 0x0000000805027825 */ /* 0x001fcc00078e0002 */
[----:B------:R-:W4:Y:S01]  /*0230*/  LDG.E.64 R2, desc[UR6][R2.64] ;  /* 0x0000000602027981 */ /* 0x000f22000c1e1b00 */
[----:B--2---:R-:W3:Y:S01]  /*0240*/  MUFU.RCP64H R7, R0 ;  /* 0x0000000000077308 */ /* 0x004ee20000001800 */
[----:B------:R-:W-:-:S05]  /*0250*/  VIADD R6, R0, 0x300402 ;  /* 0x0030040200067836 */ /* 0x000fca0000000000 */
[----:B------:R-:W-:Y:S01]  /*0260*/  FSETP.GEU.AND P2, PT, |R6|, 5.8789094863358348022e-39, PT ;  /* 0x004004020600780b */ /* 0x000fe20003f4e200 */
[----:B---3--:R-:W-:-:S08]  /*0270*/  DFMA R4, R6, -R14, 1 ;  /* 0x3ff000000604742b */ /* 0x008fd0000000080e */
[----:B------:R-:W-:Y:S02]  /*0280*/  DFMA R8, R4, R4, R4 ;  /* 0x000000040408722b */ /* 0x000fe40000000004 */
[----:B-1----:R-:W-:-:S06]  /*0290*/  DADD R4, R12, UR10 ;  /* 0x0000000a0c047e29 */ /* 0x002fcc0008000000 */
[----:B------:R-:W-:-:S08]  /*02a0*/  DFMA R8, R6, R8, R6 ;  /* 0x000000080608722b */ /* 0x000fd00000000006 */
[----:B------:R-:W-:-:S08]  /*02b0*/  DFMA R14, R8, -R14, 1 ;  /* 0x3ff00000080e742b */ /* 0x000fd0000000080e */
[----:B------:R-:W-:Y:S02]  /*02c0*/  DFMA R14, R8, R14, R8 ;  /* 0x0000000e080e722b */ /* 0x000fe40000000008 */
[----:B----4-:R-:W-:-:S08]  /*02d0*/  DADD R12, R2, UR8 ;  /* 0x00000008020c7e29 */ /* 0x010fd00008000000 */
[C-C-:B------:R-:W-:Y:S02]  /*02e0*/  DADD R2, -R12.reuse, R4.reuse ;  /* 0x000000000c027229 */ /* 0x140fe40000000104 */
[C---:B------:R-:W-:Y:S02]  /*02f0*/  DSETP.GEU.AND P1, PT, R12.reuse, R4, PT ;  /* 0x000000040c00722a */ /* 0x040fe40003f2e000 */
[C---:B------:R-:W-:Y:S02]  /*0300*/  DSETP.GE.AND P0, PT, R12.reuse, UR10, PT ;  /* 0x0000000a0c007e2a */ /* 0x040fe4000bf06000 */
[----:B------:R-:W-:-:S04]  /*0310*/  DSETP.GEU.AND P4, PT, R12, UR10, PT ;  /* 0x0000000a0c007e2a */ /* 0x000fc8000bf8e000 */
[----:B------:R-:W-:Y:S02]  /*0320*/  FSEL R16, R2, RZ, !P1 ;  /* 0x000000ff02107208 */ /* 0x000fe40004800000 */
[----:B------:R-:W-:Y:S02]  /*0330*/  FSEL R2, R3, RZ, !P1 ;  /* 0x000000ff03027208 */ /* 0x000fe40004800000 */
[----:B------:R-:W-:Y:S02]  /*0340*/  FSEL R16, R16, RZ, P0 ;  /* 0x000000ff10107208 */ /* 0x000fe40000000000 */
[----:B------:R-:W-:Y:S01]  /*0350*/  FSEL R17, R2, RZ, P0 ;  /* 0x000000ff02117208 */ /* 0x000fe20000000000 */
[----:B------:R-:W-:Y:S06]  /*0360*/  @P2 BRA `(.L_x_3) ;  /* 0x00000000001c2947 */ /* 0x000fec0003800000 */
[----:B------:R-:W0:Y:S01]  /*0370*/  LDCU.64 UR4, c[0x3][0x28] ;  /* 0x00c00500ff0477ac */ /* 0x000e220008000a00 */
[----:B------:R-:W-:-:S05]  /*0380*/  LOP3.LUT R0, R0, 0x7fffffff, RZ, 0xc0, !PT ;  /* 0x7fffffff00007812 */ /* 0x000fca00078ec0ff */
[----:B------:R-:W-:Y:S01]  /*0390*/  VIADD R7, R0, 0xfff00000 ;  /* 0xfff0000000077836 */ /* 0x000fe20000000000 */
[----:B------:R-:W-:Y:S01]  /*03a0*/  MOV R0, 0x3e0 ;  /* 0x000003e000007802 */ /* 0x000fe20000000f00 */
[----:B0-----:R-:W-:Y:S02]  /*03b0*/  IMAD.U32 R8, RZ, RZ, UR4 ;  /* 0x00000004ff087e24 */ /* 0x001fe4000f8e00ff */
[----:B------:R-:W-:-:S07]  /*03c0*/  IMAD.U32 R9, RZ, RZ, UR5 ;  /* 0x00000005ff097e24 */ /* 0x000fce000f8e00ff */
[----:B------:R-:W-:Y:S05]  /*03d0*/  CALL.REL.NOINC `($__internal_0_$__cuda_sm20_dblrcp_rn_slowpath_v3) ;  /* 0x0000008000407944 */ /* 0x000fea0003c00000 */
.L_x_3:
[----:B------:R-:W0:Y:S01]  /*03e0*/  MUFU.RCP64H R7, 3062.5 ;  /* 0x40a7ed0000077908 */ /* 0x000e220000001800 */
[----:B------:R-:W-:Y:S01]  /*03f0*/  IMAD.MOV.U32 R18, RZ, RZ, 0x0 ;  /* 0x00000000ff127424 */ /* 0x000fe200078e00ff */
[----:B------:R-:W-:Y:S01]  /*0400*/  MOV R19, 0x40a7ed00 ;  /* 0x40a7ed0000137802 */ /* 0x000fe20000000f00 */
[----:B------:R-:W-:Y:S01]  /*0410*/  IMAD.MOV.U32 R6, RZ, RZ, 0x1 ;  /* 0x00000001ff067424 */ /* 0x000fe200078e00ff */
[C---:B------:R-:W-:Y:S01]  /*0420*/  DADD R2, -R12.reuse, 15 ;  /* 0x402e00000c027429 */ /* 0x040fe20000000100 */
[----:B------:R-:W-:Y:S01]  /*0430*/  IMAD.MOV.U32 R0, RZ, RZ, RZ ;  /* 0x000000ffff007224 */ /* 0x000fe200078e00ff */
[----:B------:R-:W-:-:S08]  /*0440*/  DADD R4, R12, -120 ;  /* 0xc05e00000c047429 */ /* 0x000fd00000000000 */
[----:B------:R-:W-:Y:S02]  /*0450*/  DMUL R2, R2, R4 ;  /* 0x0000000402027228 */ /* 0x000fe40000000000 */
[----:B0-----:R-:W-:-:S06]  /*0460*/  DFMA R8, R6, -R18, 1 ;  /* 0x3ff000000608742b */ /* 0x001fcc0000000812 */
[----:B------:R-:W-:Y:S02]  /*0470*/  DSETP.MAX.AND P0, P1, RZ, R2, PT ;  /* 0x00000002ff00722a */ /* 0x000fe4000390f000 */
[----:B------:R-:W-:-:S08]  /*0480*/  DFMA R8, R8, R8, R8 ;  /* 0x000000080808722b */ /* 0x000fd00000000008 */
[----:B------:R-:W-:Y:S01]  /*0490*/  DFMA R8, R6, R8, R6 ;  /* 0x000000080608722b */ /* 0x000fe20000000006 */
[----:B------:R-:W-:-:S03]  /*04a0*/  FSEL R7, R0, R3, P0 ;  /* 0x0000000300077208 */ /* 0x000fc60000000000 */
[----:B------:R-:W-:-:S04]  /*04b0*/  @P1 LOP3.LUT R7, R3, 0x80000, RZ, 0xfc, !PT ;  /* 0x0008000003071812 */ /* 0x000fc800078efcff */
[----:B------:R-:W-:Y:S01]  /*04c0*/  DFMA R4, R8, -R18, 1 ;  /* 0x3ff000000804742b */ /* 0x000fe20000000812 */
[----:B------:R-:W-:Y:S02]  /*04d0*/  IMAD.MOV.U32 R19, RZ, RZ, R2 ;  /* 0x000000ffff137224 */ /* 0x000fe400078e0002 */
[----:B------:R-:W-:-:S05]  /*04e0*/  IMAD.MOV.U32 R18, RZ, RZ, RZ ;  /* 0x000000ffff127224 */ /* 0x000fca00078e00ff */
[----:B------:R-:W-:Y:S01]  /*04f0*/  DFMA R4, R8, R4, R8 ;  /* 0x000000040804722b */ /* 0x000fe20000000008 */
[----:B------:R-:W-:Y:S01]  /*0500*/  SEL R18, R18, R19, P0 ;  /* 0x0000001312127207 */ /* 0x000fe20000000000 */
[----:B------:R-:W-:Y:S01]  /*0510*/  IMAD.MOV.U32 R19, RZ, RZ, R7 ;  /* 0x000000ffff137224 */ /* 0x000fe200078e0007 */
[----:B------:R-:W-:-:S04]  /*0520*/  MOV R8, RZ ;  /* 0x000000ff00087202 */ /* 0x000fc80000000f00 */
[----:B------:R-:W-:Y:S01]  /*0530*/  FSETP.GEU.AND P1, PT, |R19|, 6.5827683646048100446e-37, PT ;  /* 0x036000001300780b */ /* 0x000fe20003f2e200 */
[----:B------:R-:W-:-:S08]  /*0540*/  DMUL R2, R18, R4 ;  /* 0x0000000412027228 */ /* 0x000fd00000000000 */
[----:B------:R-:W-:-:S08]  /*0550*/  DFMA R6, R2, -3062.5, R18 ;  /* 0xc0a7ed000206782b */ /* 0x000fd00000000012 */
[----:B------:R-:W-:-:S10]  /*0560*/  DFMA R2, R4, R6, R2 ;  /* 0x000000060402722b */ /* 0x000fd40000000002 */
[----:B------:R-:W-:-:S05]  /*0570*/  FFMA R0, RZ, 5.2476806640625, R3 ;  /* 0x40a7ed00ff007823 */ /* 0x000fca0000000003 */
[----:B------:R-:W-:-:S13]  /*0580*/  FSETP.GT.AND P0, PT, |R0|, 1.469367938527859385e-39, PT ;  /* 0x001000000000780b */ /* 0x000fda0003f04200 */
[----:B------:R-:W-:Y:S05]  /*0590*/  @P0 BRA P1, `(.L_x_4) ;  /* 0x00000000001c0947 */ /* 0x000fea0000800000 */
[----:B------:R-:W-:Y:S01]  /*05a0*/  IMAD.MOV.U32 R6, RZ, RZ, R18 ;  /* 0x000000ffff067224 */ /* 0x000fe200078e0012 */
[----:B------:R-:W-:Y:S01]  /*05b0*/  MOV R38, 0x5f0 ;  /* 0x000005f000267802 */ /* 0x000fe20000000f00 */
[----:B------:R-:W-:Y:S02]  /*05c0*/  IMAD.MOV.U32 R39, RZ, RZ, R19 ;  /* 0x000000ffff277224 */ /* 0x000fe400078e0013 */
[----:B------:R-:W-:-:S07]  /*05d0*/  IMAD.MOV.U32 R9, RZ, RZ, 0x40a7ed00 ;  /* 0x40a7ed00ff097424 */ /* 0x000fce00078e00ff */
[----:B------:R-:W-:Y:S05]  /*05e0*/  CALL.REL.NOINC `($__internal_1_$__cuda_sm20_div_rn_f64_full) ;  /* 0x0000008000687944 */ /* 0x000fea0003c00000 */
[----:B------:R-:W-:Y:S02]  /*05f0*/  IMAD.MOV.U32 R2, RZ, RZ, R6 ;  /* 0x000000ffff027224 */ /* 0x000fe400078e0006 */
[----:B------:R-:W-:-:S07]  /*0600*/  IMAD.MOV.U32 R3, RZ, RZ, R9 ;  /* 0x000000ffff037224 */ /* 0x000fce00078e0009 */
.L_x_4:
[----:B------:R-:W0:Y:S01]  /*0610*/  MUFU.RCP64H R5, -3062.5 ;  /* 0xc0a7ed0000057908 */ /* 0x000e220000001800 */
[----:B------:R-:W-:Y:S01]  /*0620*/  MOV R20, 0x0 ;  /* 0x0000000000147802 */ /* 0x000fe20000000f00 */
[----:B------:R-:W-:Y:S01]  /*0630*/  IMAD.MOV.U32 R21, RZ, RZ, 0x40a7ed00 ;  /* 0x40a7ed00ff157424 */ /* 0x000fe200078e00ff */
[----:B------:R-:W-:Y:S01]  /*0640*/  FSETP.GEU.AND P1, PT, |R19|, 6.5827683646048100446e-37, PT ;  /* 0x036000001300780b */ /* 0x000fe20003f2e200 */
[----:B------:R-:W-:-:S06]  /*0650*/  IMAD.MOV.U32 R4, RZ, RZ, 0x1 ;  /* 0x00000001ff047424 */ /* 0x000fcc00078e00ff */
[----:B0-----:R-:W-:-:S08]  /*0660*/  DFMA R6, R4, R20, 1 ;  /* 0x3ff000000406742b */ /* 0x001fd00000000014 */
[----:B------:R-:W-:-:S08]  /*0670*/  DFMA R6, R6, R6, R6 ;  /* 0x000000060606722b */ /* 0x000fd00000000006 */
[----:B------:R-:W-:-:S08]  /*0680*/  DFMA R6, R4, R6, R4 ;  /* 0x000000060406722b */ /* 0x000fd00000000004 */
[----:B------:R-:W-:-:S08]  /*0690*/  DFMA R4, R6, R20, 1 ;  /* 0x3ff000000604742b */ /* 0x000fd00000000014 */
[----:B------:R-:W-:-:S08]  /*06a0*/  DFMA R4, R6, R4, R6 ;  /* 0x000000040604722b */ /* 0x000fd00000000006 */
[----:B------:R-:W-:-:S08]  /*06b0*/  DMUL R6, R18, R4 ;  /* 0x0000000412067228 */ /* 0x000fd00000000000 */
[----:B------:R-:W-:-:S08]  /*06c0*/  DFMA R20, R6, 3062.5, R18 ;  /* 0x40a7ed000614782b */ /* 0x000fd00000000012 */
[----:B------:R-:W-:-:S10]  /*06d0*/  DFMA R4, R4, R20, R6 ;  /* 0x000000140404722b */ /* 0x000fd40000000006 */
[----:B------:R-:W-:-:S05]  /*06e0*/  FFMA R0, RZ, -5.2476806640625, R5 ;  /* 0xc0a7ed00ff007823 */ /* 0x000fca0000000005 */
[----:B------:R-:W-:-:S13]  /*06f0*/  FSETP.GT.AND P0, PT, |R0|, 1.469367938527859385e-39, PT ;  /* 0x001000000000780b */ /* 0x000fda0003f04200 */
[----:B------:R-:W-:Y:S05]  /*0700*/  @P0 BRA P1, `(.L_x_5) ;  /* 0x00000000001c0947 */ /* 0x000fea0000800000 */
[----:B------:R-:W-:Y:S01]  /*0710*/  IMAD.MOV.U32 R6, RZ, RZ, R18 ;  /* 0x000000ffff067224 */ /* 0x000fe200078e0012 */
[----:B------:R-:W-:Y:S01]  /*0720*/  MOV R38, 0x760 ;  /* 0x0000076000267802 */ /* 0x000fe20000000f00 */
[----:B------:R-:W-:Y:S02]  /*0730*/  IMAD.MOV.U32 R39, RZ, RZ, R19 ;  /* 0x000000ffff277224 */ /* 0x000fe400078e0013 */
[----:B------:R-:W-:-:S07]  /*0740*/  IMAD.MOV.U32 R9, RZ, RZ, -0x3f581300 ;  /* 0xc0a7ed00ff097424 */ /* 0x000fce00078e00ff */
[----:B------:R-:W-:Y:S05]  /*0750*/  CALL.REL.NOINC `($__internal_1_$__cuda_sm20_div_rn_f64_full) ;  /* 0x00000080000c7944 */ /* 0x000fea0003c00000 */
[----:B------:R-:W-:Y:S01]  /*0760*/  MOV R4, R6 ;  /* 0x0000000600047202 */ /* 0x000fe20000000f00 */
[----:B------:R-:W-:-:S07]  /*0770*/  IMAD.MOV.U32 R5, RZ, RZ, R9 ;  /* 0x000000ffff057224 */ /* 0x000fce00078e0009 */
.L_x_5:
[----:B------:R-:W0:Y:S08]  /*0780*/  @!P4 LDC R16, c[0x3][0x10] ;  /* 0x00c00400ff10cb82 */ /* 0x000e300000000800 */
[----:B------:R-:W1:Y:S02]  /*0790*/  @!P4 LDC R17, c[0x3][0x14] ;  /* 0x00c00500ff11cb82 */ /* 0x000e640000000800 */
.L_x_147:
[----:B------:R-:W2:Y:S01]  /*07a0*/  I2F.F64 R36, R57 ;  /* 0x0000003900247312 */ /* 0x000ea20000201c00 */
[----:B------:R-:W3:Y:S01]  /*07b0*/  LDCU.64 UR4, c[0x3][0x28] ;  /* 0x00c00500ff0477ac */ /* 0x000ee20008000a00 */
[----:B------:R-:W-:Y:S01]  /*07c0*/  IMAD.MOV.U32 R6, RZ, RZ, 0x47ae147b ;  /* 0x47ae147bff067424 */ /* 0x000fe200078e00ff */
[----:B------:R-:W-:Y:S01]  /*07d0*/  BSSY.RECONVERGENT B1, `(.L_x_6) ;  /* 0x0000010000017945 */ /* 0x000fe20003800200 */
[----:B------:R-:W-:Y:S01]  /*07e0*/  IMAD.MOV.U32 R7, RZ, RZ, 0x40107ae1 ;  /* 0x40107ae1ff077424 */ /* 0x000fe200078e00ff */
[----:B------:R-:W-:Y:S01]  /*07f0*/  MOV R58, 0x8d0 ;  /* 0x000008d0003a7802 */ /* 0x000fe20000000f00 */
[----:B--2---:R-:W-:-:S08]  /*0800*/  DFMA R36, R36, -R10, 120 ;  /* 0x405e00002424742b */ /* 0x004fd0000000080a */
[----:B------:R-:W-:-:S08]  /*0810*/  DADD R20, -R36, 120 ;  /* 0x405e000024147429 */ /* 0x000fd00000000100 */
[----:B---3--:R-:W-:Y:S01]  /*0820*/  DMUL R22, R20, UR4 ;  /* 0x0000000414167c28 */ /* 0x008fe20008000000 */
[----:B------:R-:W-:Y:S01]  /*0830*/  UMOV UR4, 0x6a7ef9db ;  /* 0x6a7ef9db00047882 */ /* 0x000fe20000000000 */
[----:B------:R-:W-:Y:S01]  /*0840*/  DADD R18, R36, R20 ;  /* 0x0000000024127229 */ /* 0x000fe20000000014 */
[----:B------:R-:W-:-:S03]  /*0850*/  UMOV UR5, 0x3fa374bc ;  /* 0x3fa374bc00057882 */ /* 0x000fc60000000000 */
[----:B------:R-:W2:Y:S04]  /*0860*/  F2I.F64.FLOOR R0, R22 ;  /* 0x0000001600007311 */ /* 0x000ea80000305100 */
[----:B------:R-:W-:-:S10]  /*0870*/  DFMA R18, R18, UR4, -R6 ;  /* 0x0000000412127c2b */ /* 0x000fd40008000806 */
[----:B------:R-:W-:Y:S01]  /*0880*/  IMAD.MOV.U32 R6, RZ, RZ, R18 ;  /* 0x000000ffff067224 */ /* 0x000fe200078e0012 */
[----:B--2---:R-:W2:Y:S01]  /*0890*/  I2F.F64 R30, R0 ;  /* 0x00000000001e7312 */ /* 0x004ea20000201c00 */
[----:B------:R-:W-:Y:S01]  /*08a0*/  IMAD.MOV.U32 R9, RZ, RZ, R19 ;  /* 0x000000ffff097224 */ /* 0x000fe200078e0013 */
[----:B--2---:R-:W-:-:S11]  /*08b0*/  DFMA R30, R30, R14, -R20 ;  /* 0x0000000e1e1e722b */ /* 0x004fd60000000814 */
[----:B01----:R-:W-:Y:S05]  /*08c0*/  CALL.REL.NOINC `($_Z6MiddlePdS_$__internal_accurate_pow) ;  /* 0x0000008400447944 */ /* 0x003fea0003c00000 */
[----:B------:R-:W-:Y:S05]  /*08d0*/  BSYNC.RECONVERGENT B1 ;  /* 0x0000000000017941 */ /* 0x000fea0003800200 */
.L_x_6:
[----:B------:R-:W-:Y:S01]  /*08e0*/  DADD R22, R18, 10 ;  /* 0x4024000012167429 */ /* 0x000fe20000000000 */
[----:B------:R-:W-:Y:S01]  /*08f0*/  BSSY.RECONVERGENT B1, `(.L_x_7) ;  /* 0x000000c000017945 */ /* 0x000fe20003800200 */
[----:B------:R-:W-:-:S08]  /*0900*/  MOV R7, R9 ;  /* 0x0000000900077202 */ /* 0x000fd00000000f00 */
[----:B------:R-:W-:-:S04]  /*0910*/  LOP3.LUT R22, R23, 0x7ff00000, RZ, 0xc0, !PT ;  /* 0x7ff0000017167812 */ /* 0x000fc800078ec0ff */
[----:B------:R-:W-:-:S13]  /*0920*/  ISETP.NE.AND P0, PT, R22, 0x7ff00000, PT ;  /* 0x7ff000001600780c */ /* 0x000fda0003f05270 */
[----:B------:R-:W-:Y:S05]  /*0930*/  @P0 BRA `(.L_x_8) ;  /* 0x00000000001c0947 */ /* 0x000fea0003800000 */
[----:B------:R-:W-:-:S14]  /*0940*/  DSETP.NAN.AND P0, PT, R18, R18, PT ;  /* 0x000000121200722a */ /* 0x000fdc0003f08000 */
[----:B------:R-:W-:Y:S01]  /*0950*/  @P0 DADD R6, R18, 10 ;  /* 0x4024000012060429 */ /* 0x000fe20000000000 */
[----:B------:R-:W-:Y:S10]  /*0960*/  @P0 BRA `(.L_x_8) ;  /* 0x0000000000100947 */ /* 0x000ff40003800000 */
[----:B------:R-:W-:-:S14]  /*0970*/  DSETP.NEU.AND P0, PT, |R18|, +INF , PT ;  /* 0x7ff000001200742a */ /* 0x000fdc0003f0d200 */
[----:B------:R-:W-:Y:S01]  /*0980*/  @!P0 ISETP.GE.AND P1, PT, R19, RZ, PT ;  /* 0x000000ff1300820c */ /* 0x000fe20003f26270 */
[----:B------:R-:W-:-:S03]  /*0990*/  @!P0 IMAD.MOV.U32 R6, RZ, RZ, RZ ;  /* 0x000000ffff068224 */ /* 0x000fc600078e00ff */
[----:B------:R-:W-:-:S09]  /*09a0*/  @!P0 SEL R7, RZ, 0x7ff00000, !P1 ;  /* 0x7ff00000ff078807 */ /* 0x000fd20004800000 */
.L_x_8:
[----:B------:R-:W-:Y:S05]  /*09b0*/  BSYNC.RECONVERGENT B1 ;  /* 0x0000000000017941 */ /* 0x000fea0003800200 */
.L_x_7:
[----:B------:R-:W-:Y:S01]  /*09c0*/  UMOV UR4, 0xd2f1a9fc ;  /* 0xd2f1a9fc00047882 */ /* 0x000fe20000000000 */
[----:B------:R-:W-:Y:S01]  /*09d0*/  UMOV UR5, 0x3f40624d ;  /* 0x3f40624d00057882 */ /* 0x000fe20000000000 */
[----:B------:R-:W-:Y:S01]  /*09e0*/  DFMA R22, R30, 0.5, R20 ;  /* 0x3fe000001e16782b */ /* 0x000fe20000000014 */
[----:B------:R-:W-:Y:S01]  /*09f0*/  IMAD.MOV.U32 R24, RZ, RZ, 0x47ae147b ;  /* 0x47ae147bff187424 */ /* 0x000fe200078e00ff */
[----:B------:R-:W-:Y:S01]  /*0a00*/  DADD R6, R6, UR4 ;  /* 0x0000000406067e29 */ /* 0x000fe20008000000 */
[----:B------:R-:W-:Y:S01]  /*0a10*/  IMAD.MOV.U32 R25, RZ, RZ, 0x40107ae1 ;  /* 0x40107ae1ff197424 */ /* 0x000fe200078e00ff */
[----:B------:R-:W-:Y:S01]  /*0a20*/  DSETP.NEU.AND P1, PT, R18, RZ, PT ;  /* 0x000000ff1200722a */ /* 0x000fe20003f2d000 */
[----:B------:R-:W-:Y:S01]  /*0a30*/  IMAD.MOV.U32 R28, RZ, RZ, RZ ;  /* 0x000000ffff1c7224 */ /* 0x000fe200078e00ff */
[----:B------:R-:W-:Y:S01]  /*0a40*/  DSETP.GE.AND P0, PT, R20, R16, PT ;  /* 0x000000101400722a */ /* 0x000fe20003f06000 */
[----:B------:R-:W-:Y:S01]  /*0a50*/  UMOV UR4, 0x6a7ef9db ;  /* 0x6a7ef9db00047882 */ /* 0x000fe20000000000 */
[----:B------:R-:W-:Y:S01]  /*0a60*/  DADD R18, R36, R22 ;  /* 0x0000000024127229 */ /* 0x000fe20000000016 */
[----:B------:R-:W-:Y:S01]  /*0a70*/  UMOV UR5, 0x3fa374bc ;  /* 0x3fa374bc00057882 */ /* 0x000fe20000000000 */
[----:B------:R-:W-:Y:S01]  /*0a80*/  DMUL R6, RZ, R6 ;  /* 0x00000006ff067228 */ /* 0x000fe20000000000 */
[----:B------:R-:W-:Y:S01]  /*0a90*/  BSSY.RECONVERGENT B1, `(.L_x_9) ;  /* 0x000000b000017945 */ /* 0x000fe20003800200 */
[----:B------:R-:W-:-:S02]  /*0aa0*/  FSEL R29, RZ, -1.875, !P0 ;  /* 0xbff00000ff1d7808 */ /* 0x000fc40004000000 */
[----:B------:R-:W-:Y:S02]  /*0ab0*/  MOV R58, 0xb40 ;  /* 0x00000b40003a7802 */ /* 0x000fe40000000f00 */
[----:B------:R-:W-:-:S04]  /*0ac0*/  DFMA R18, R18, UR4, -R24 ;  /* 0x0000000412127c2b */ /* 0x000fc80008000818 */
[----:B------:R-:W-:Y:S02]  /*0ad0*/  FSEL R6, R6, RZ, P1 ;  /* 0x000000ff06067208 */ /* 0x000fe40000800000 */
[----:B------:R-:W-:-:S04]  /*0ae0*/  FSEL R7, R7, RZ, P1 ;  /* 0x000000ff07077208 */ /* 0x000fc80000800000 */
[----:B------:R-:W-:Y:S02]  /*0af0*/  MOV R9, R19 ;  /* 0x0000001300097202 */ /* 0x000fe40000000f00 */
[----:B------:R-:W-:Y:S01]  /*0b00*/  DADD R28, R28, -R6 ;  /* 0x000000001c1c7229 */ /* 0x000fe20000000806 */
[----:B------:R-:W-:-:S07]  /*0b10*/  IMAD.MOV.U32 R6, RZ, RZ, R18 ;  /* 0x000000ffff067224 */ /* 0x000fce00078e0012 */
[----:B------:R-:W-:-:S11]  /*0b20*/  DMUL R28, R30, R28 ;  /* 0x0000001c1e1c7228 */ /* 0x000fd60000000000 */
[----:B------:R-:W-:Y:S05]  /*0b30*/  CALL.REL.NOINC `($_Z6MiddlePdS_$__internal_accurate_pow) ;  /* 0x0000008000a87944 */ /* 0x000fea0003c00000 */
[----:B------:R-:W-:Y:S05]  /*0b40*/  BSYNC.RECONVERGENT B1 ;  /* 0x0000000000017941 */ /* 0x000fea0003800200 */
.L_x_9:
[----:B------:R-:W-:Y:S01]  /*0b50*/  DADD R24, R18, 10 ;  /* 0x4024000012187429 */ /* 0x000fe20000000000 */
[----:B------:R-:W-:Y:S01]  /*0b60*/  IMAD.MOV.U32 R7, RZ, RZ, R9 ;  /* 0x000000ffff077224 */ /* 0x000fe200078e0009 */
[----:B------:R-:W-:Y:S01]  /*0b70*/  BSSY.RECONVERGENT B1, `(.L_x_10) ;  /* 0x0000013000017945 */ /* 0x000fe20003800200 */
[----:B------:R-:W-:Y:S01]  /*0b80*/  DSETP.GE.AND P0, PT, R22, R16, PT ;  /* 0x000000101600722a */ /* 0x000fe20003f06000 */
[----:B------:R-:W-:Y:S02]  /*0b90*/  IMAD.MOV.U32 R38, RZ, RZ, -0x2d0e5604 ;  /* 0xd2f1a9fcff267424 */ /* 0x000fe400078e00ff */
[----:B------:R-:W-:Y:S02]  /*0ba0*/  IMAD.MOV.U32 R39, RZ, RZ, 0x3f40624d ;  /* 0x3f40624dff277424 */ /* 0x000fe400078e00ff */
[----:B------:R-:W-:Y:S02]  /*0bb0*/  IMAD.MOV.U32 R22, RZ, RZ, R6 ;  /* 0x000000ffff167224 */ /* 0x000fe400078e0006 */
[----:B------:R-:W-:Y:S01]  /*0bc0*/  LOP3.LUT R24, R25, 0x7ff00000, RZ, 0xc0, !PT ;  /* 0x7ff0000019187812 */ /* 0x000fe200078ec0ff */
[----:B------:R-:W-:-:S03]  /*0bd0*/  IMAD.MOV.U32 R23, RZ, RZ, R7 ;  /* 0x000000ffff177224 */ /* 0x000fc600078e0007 */
[----:B------:R-:W-:Y:S01]  /*0be0*/  ISETP.NE.AND P3, PT, R24, 0x7ff00000, PT ;  /* 0x7ff000001800780c */ /* 0x000fe20003f65270 */
[----:B------:R-:W-:-:S12]  /*0bf0*/  DFMA R24, R28, 0.5, RZ ;  /* 0x3fe000001c18782b */ /* 0x000fd800000000ff */
[----:B------:R-:W-:Y:S05]  /*0c00*/  @P3 BRA `(.L_x_11) ;  /* 0x0000000000243947 */ /* 0x000fea0003800000 */
[----:B------:R-:W-:-:S14]  /*0c10*/  DSETP.NAN.AND P1, PT, R18, R18, PT ;  /* 0x000000121200722a */ /* 0x000fdc0003f28000 */
[----:B------:R-:W-:Y:S01]  /*0c20*/  @P1 DADD R22, R18, 10 ;  /* 0x4024000012161429 */ /* 0x000fe20000000000 */
[----:B------:R-:W-:Y:S10]  /*0c30*/  @P1 BRA `(.L_x_11) ;  /* 0x0000000000181947 */ /* 0x000ff40003800000 */
[----:B------:R-:W-:Y:S01]  /*0c40*/  DSETP.NEU.AND P1, PT, |R18|, +INF , PT ;  /* 0x7ff000001200742a */ /* 0x000fe20003f2d200 */
[----:B------:R-:W-:Y:S01]  /*0c50*/  MOV R22, R6 ;  /* 0x0000000600167202 */ /* 0x000fe20000000f00 */
[----:B------:R-:W-:-:S12]  /*0c60*/  IMAD.MOV.U32 R23, RZ, RZ, R7 ;  /* 0x000000ffff177224 */ /* 0x000fd800078e0007 */
[----:B------:R-:W-:Y:S01]  /*0c70*/  @!P1 ISETP.GE.AND P2, PT, R19, RZ, PT ;  /* 0x000000ff1300920c */ /* 0x000fe20003f46270 */
[----:B------:R-:W-:-:S03]  /*0c80*/  @!P1 IMAD.MOV.U32 R22, RZ, RZ, RZ ;  /* 0x000000ffff169224 */ /* 0x000fc600078e00ff */
[----:B------:R-:W-:-:S09]  /*0c90*/  @!P1 SEL R23, RZ, 0x7ff00000, !P2 ;  /* 0x7ff00000ff179807 */ /* 0x000fd20005000000 */
.L_x_11:
[----:B------:R-:W-:Y:S05]  /*0ca0*/  BSYNC.RECONVERGENT B1 ;  /* 0x0000000000017941 */ /* 0x000fea0003800200 */
.L_x_10:
[----:B------:R-:W-:Y:S01]  /*0cb0*/  DADD R26, R22, R38 ;  /* 0x00000000161a7229 */ /* 0x000fe20000000026 */
[----:B------:R-:W-:Y:S01]  /*0cc0*/  IMAD.MOV.U32 R32, RZ, RZ, -0x66666666 ;  /* 0x9999999aff207424 */ /* 0x000fe200078e00ff */
[----:B------:R-:W-:Y:S01]  /*0cd0*/  FSEL R35, RZ, 1.875, !P0 ;  /* 0x3ff00000ff237808 */ /* 0x000fe20004000000 */
[----:B------:R-:W-:Y:S01]  /*0ce0*/  IMAD.MOV.U32 R33, RZ, RZ, 0x3fa99999 ;  /* 0x3fa99999ff217424 */ /* 0x000fe200078e00ff */
[----:B------:R-:W-:Y:S01]  /*0cf0*/  DSETP.NEU.AND P0, PT, R18, RZ, PT ;  /* 0x000000ff1200722a */ /* 0x000fe20003f0d000 */
[----:B------:R-:W-:Y:S01]  /*0d00*/  IMAD.MOV.U32 R34, RZ, RZ, RZ ;  /* 0x000000ffff227224 */ /* 0x000fe200078e00ff */
[----:B------:R-:W-:Y:S01]  /*0d10*/  DADD R22, RZ, -R24 ;  /* 0x00000000ff167229 */ /* 0x000fe20000000818 */
[----:B------:R-:W-:Y:S03]  /*0d20*/  BSSY.RECONVERGENT B1, `(.L_x_12) ;  /* 0x000000e000017945 */ /* 0x000fe60003800200 */
[----:B------:R-:W-:Y:S01]  /*0d30*/  FSEL R26, R26, 1526726.625, P0 ;  /* 0x49ba5e351a1a7808 */ /* 0x000fe20000000000 */
[----:B------:R-:W-:Y:S01]  /*0d40*/  DFMA R24, R24, R32, -R34 ;  /* 0x000000201818722b */ /* 0x000fe20000000822 */
[----:B------:R-:W-:-:S07]  /*0d50*/  FSEL R27, R27, 1.8750624656677246094, P0 ;  /* 0x3ff0020c1b1b7808 */ /* 0x000fce0000000000 */
[----:B------:R-:W-:-:S08]  /*0d60*/  DFMA R22, -R22, R26, R24 ;  /* 0x0000001a1616722b */ /* 0x000fd00000000118 */
[----:B------:R-:W-:Y:S01]  /*0d70*/  DMUL R26, R30, R22 ;  /* 0x000000161e1a7228 */ /* 0x000fe20000000000 */
[----:B------:R-:W-:Y:S10]  /*0d80*/  @P3 BRA `(.L_x_13) ;  /* 0x00000000001c3947 */ /* 0x000ff40003800000 */
[----:B------:R-:W-:-:S14]  /*0d90*/  DSETP.NAN.AND P1, PT, R18, R18, PT ;  /* 0x000000121200722a */ /* 0x000fdc0003f28000 */
[----:B------:R-:W-:Y:S01]  /*0da0*/  @P1 DADD R6, R18, 10 ;  /* 0x4024000012061429 */ /* 0x000fe20000000000 */
[----:B------:R-:W-:Y:S10]  /*0db0*/  @P1 BRA `(.L_x_13) ;  /* 0x0000000000101947 */ /* 0x000ff40003800000 */
[----:B------:R-:W-:-:S14]  /*0dc0*/  DSETP.NEU.AND P1, PT, |R18|, +INF , PT ;  /* 0x7ff000001200742a */ /* 0x000fdc0003f2d200 */
[----:B------:R-:W-:Y:S02]  /*0dd0*/  @!P1 ISETP.GE.AND P2, PT, R19, RZ, PT ;  /* 0x000000ff1300920c */ /* 0x000fe40003f46270 */
[----:B------:R-:W-:Y:S02]  /*0de0*/  @!P1 MOV R6, RZ ;  /* 0x000000ff00069202 */ /* 0x000fe40000000f00 */
[----:B------:R-:W-:-:S09]  /*0df0*/  @!P1 SEL R7, RZ, 0x7ff00000, !P2 ;  /* 0x7ff00000ff079807 */ /* 0x000fd20005000000 */
.L_x_13:
[----:B------:R-:W-:Y:S05]  /*0e00*/  BSYNC.RECONVERGENT B1 ;  /* 0x0000000000017941 */ /* 0x000fea0003800200 */
.L_x_12:
[----:B------:R-:W-:Y:S01]  /*0e10*/  DFMA R18, R26, 0.5, RZ ;  /* 0x3fe000001a12782b */ /* 0x000fe200000000ff */
[----:B------:R-:W-:Y:S01]  /*0e20*/  UMOV UR4, 0x6a7ef9db ;  /* 0x6a7ef9db00047882 */ /* 0x000fe20000000000 */
[----:B------:R-:W-:Y:S01]  /*0e30*/  DADD R6, R6, R38 ;  /* 0x0000000006067229 */ /* 0x000fe20000000026 */
[----:B------:R-:W-:Y:S01]  /*0e40*/  UMOV UR5, 0x3fa374bc ;  /* 0x3fa374bc00057882 */ /* 0x000fe20000000000 */
[----:B------:R-:W-:Y:S01]  /*0e50*/  DADD R20, R20, R30 ;  /* 0x0000000014147229 */ /* 0x000fe2000000001e */
[----:B------:R-:W-:Y:S01]  /*0e60*/  BSSY.RECONVERGENT B1, `(.L_x_14) ;  /* 0x0000010000017945 */ /* 0x000fe20003800200 */
[----:B------:R-:W-:Y:S02]  /*0e70*/  MOV R58, 0xf60 ;  /* 0x00000f60003a7802 */ /* 0x000fe40000000f00 */
[----:B------:R-:W-:Y:S02]  /*0e80*/  DFMA R22, R18, R32, -R34 ;  /* 0x000000201216722b */ /* 0x000fe40000000822 */
[----:B------:R-:W-:-:S02]  /*0e90*/  DADD R18, RZ, -R18 ;  /* 0x00000000ff127229 */ /* 0x000fc40000000812 */
[----:B------:R-:W-:Y:S02]  /*0ea0*/  FSEL R6, R6, 1526726.625, P0 ;  /* 0x49ba5e3506067808 */ /* 0x000fe40000000000 */
[----:B------:R-:W-:-:S06]  /*0eb0*/  FSEL R7, R7, 1.8750624656677246094, P0 ;  /* 0x3ff0020c07077808 */ /* 0x000fcc0000000000 */
[----:B------:R-:W-:Y:S02]  /*0ec0*/  DFMA R18, -R18, R6, R22 ;  /* 0x000000061212722b */ /* 0x000fe40000000116 */
[----:B------:R-:W-:Y:S01]  /*0ed0*/  DADD R6, R36, R20 ;  /* 0x0000000024067229 */ /* 0x000fe20000000014 */
[----:B------:R-:W-:Y:S02]  /*0ee0*/  IMAD.MOV.U32 R22, RZ, RZ, 0x47ae147b ;  /* 0x47ae147bff167424 */ /* 0x000fe400078e00ff */
[----:B------:R-:W-:-:S03]  /*0ef0*/  IMAD.MOV.U32 R23, RZ, RZ, 0x40107ae1 ;  /* 0x40107ae1ff177424 */ /* 0x000fc600078e00ff */
[----:B------:R-:W-:-:S03]  /*0f00*/  DMUL R24, R30, R18 ;  /* 0x000000121e187228 */ /* 0x000fc60000000000 */
[----:B------:R-:W-:-:S05]  /*0f10*/  DFMA R18, R6, UR4, -R22 ;  /* 0x0000000406127c2b */ /* 0x000fca0008000816 */
[----:B------:R-:W-:-:S05]  /*0f20*/  DADD R22, RZ, R24 ;  /* 0x00000000ff167229 */ /* 0x000fca0000000018 */
[----:B------:R-:W-:Y:S02]  /*0f30*/  IMAD.MOV.U32 R6, RZ, RZ, R18 ;  /* 0x000000ffff067224 */ /* 0x000fe400078e0012 */
[----:B------:R-:W-:-:S07]  /*0f40*/  IMAD.MOV.U32 R9, RZ, RZ, R19 ;  /* 0x000000ffff097224 */ /* 0x000fce00078e0013 */
[----:B------:R-:W-:Y:S05]  /*0f50*/  CALL.REL.NOINC `($_Z6MiddlePdS_$__internal_accurate_pow) ;  /* 0x0000007c00a07944 */ /* 0x000fea0003c00000 */
[----:B------:R-:W-:Y:S05]  /*0f60*/  BSYNC.RECONVERGENT B1 ;  /* 0x0000000000017941 */ /* 0x000fea0003800200 */
.L_x_14:
[----:B------:R-:W0:Y:S01]  /*0f70*/  MUFU.RCP64H R33, 6 ;  /* 0x4018000000217908 */ /* 0x000e220000001800 */
[----:B------:R-:W-:Y:S01]  /*0f80*/  IMAD.MOV.U32 R38, RZ, RZ, 0x0 ;  /* 0x00000000ff267424 */ /* 0x000fe200078e00ff */
[----:B------:R-:W-:Y:S01]  /*0f90*/  MOV R39, 0x40180000 ;  /* 0x4018000000277802 */ /* 0x000fe20000000f00 */
[----:B------:R-:W-:Y:S01]  /*0fa0*/  IMAD.MOV.U32 R32, RZ, RZ, 0x1 ;  /* 0x00000001ff207424 */ /* 0x000fe200078e00ff */
[----:B------:R-:W-:Y:S01]  /*0fb0*/  BSSY.RECONVERGENT B1, `(.L_x_15) ;  /* 0x0000014000017945 */ /* 0x000fe20003800200 */
[----:B------:R-:W-:Y:S01]  /*0fc0*/  DSETP.GE.AND P0, PT, R20, R16, PT ;  /* 0x000000101400722a */ /* 0x000fe20003f06000 */
[----:B------:R-:W-:-:S03]  /*0fd0*/  IMAD.MOV.U32 R7, RZ, RZ, R9 ;  /* 0x000000ffff077224 */ /* 0x000fc600078e0009 */
[----:B0-----:R-:W-:-:S08]  /*0fe0*/  DFMA R34, R32, -R38, 1 ;  /* 0x3ff000002022742b */ /* 0x001fd00000000826 */
[----:B------:R-:W-:-:S08]  /*0ff0*/  DFMA R34, R34, R34, R34 ;  /* 0x000000222222722b */ /* 0x000fd00000000022 */
[----:B------:R-:W-:Y:S02]  /*1000*/  DFMA R34, R32, R34, R32 ;  /* 0x000000222022722b */ /* 0x000fe40000000020 */
[----:B------:R-:W-:-:S06]  /*1010*/  DADD R32, R18, 10 ;  /* 0x4024000012207429 */ /* 0x000fcc0000000000 */
[----:B------:R-:W-:-:S04]  /*1020*/  DFMA R38, R34, -R38, 1 ;  /* 0x3ff000002226742b */ /* 0x000fc80000000826 */
[----:B------:R-:W-:-:S04]  /*1030*/  LOP3.LUT R32, R33, 0x7ff00000, RZ, 0xc0, !PT ;  /* 0x7ff0000021207812 */ /* 0x000fc800078ec0ff */
[----:B------:R-:W-:Y:S01]  /*1040*/  ISETP.NE.AND P1, PT, R32, 0x7ff00000, PT ;  /* 0x7ff000002000780c */ /* 0x000fe20003f25270 */
[----:B------:R-:W-:-:S08]  /*1050*/  DFMA R38, R34, R38, R34 ;  /* 0x000000262226722b */ /* 0x000fd00000000022 */
[----:B------:R-:W-:-:S04]  /*1060*/  DMUL R34, R28, R38 ;  /* 0x000000261c227228 */ /* 0x000fc80000000000 */
[----:B------:R-:W-:Y:S07]  /*1070*/  @P1 BRA `(.L_x_16) ;  /* 0x00000000001c1947 */ /* 0x000fee0003800000 */
[----:B------:R-:W-:-:S14]  /*1080*/  DSETP.NAN.AND P1, PT, R18, R18, PT ;  /* 0x000000121200722a */ /* 0x000fdc0003f28000 */
[----:B------:R-:W-:Y:S01]  /*1090*/  @P1 DADD R6, R18, 10 ;  /* 0x4024000012061429 */ /* 0x000fe20000000000 */
[----:B------:R-:W-:Y:S10]  /*10a0*/  @P1 BRA `(.L_x_16) ;  /* 0x0000000000101947 */ /* 0x000ff40003800000 */
[----:B------:R-:W-:-:S14]  /*10b0*/  DSETP.NEU.AND P1, PT, |R18|, +INF , PT ;  /* 0x7ff000001200742a */ /* 0x000fdc0003f2d200 */
[----:B------:R-:W-:Y:S01]  /*10c0*/  @!P1 ISETP.GE.AND P2, PT, R19, RZ, PT ;  /* 0x000000ff1300920c */ /* 0x000fe20003f46270 */
[----:B------:R-:W-:-:S03]  /*10d0*/  @!P1 IMAD.MOV.U32 R6, RZ, RZ, RZ ;  /* 0x000000ffff069224 */ /* 0x000fc600078e00ff */
[----:B------:R-:W-:-:S09]  /*10e0*/  @!P1 SEL R7, RZ, 0x7ff00000, !P2 ;  /* 0x7ff00000ff079807 */ /* 0x000fd20005000000 */
.L_x_16:
[----:B------:R-:W-:Y:S05]  /*10f0*/  BSYNC.RECONVERGENT B1 ;  /* 0x0000000000017941 */ /* 0x000fea0003800200 */
.L_x_15:
[----:B------:R-:W-:Y:S01]  /*1100*/  DFMA R40, R34, -6, R28 ;  /* 0xc01800002228782b */ /* 0x000fe2000000001c */
[----:B------:R-:W-:Y:S01]  /*1110*/  UMOV UR4, 0xd2f1a9fc ;  /* 0xd2f1a9fc00047882 */ /* 0x000fe20000000000 */
[----:B------:R-:W-:Y:S01]  /*1120*/  UMOV UR5, 0x3f40624d ;  /* 0x3f40624d00057882 */ /* 0x000fe20000000000 */
[----:B------:R-:W-:Y:S01]  /*1130*/  FSEL R43, RZ, 1.875, !P0 ;  /* 0x3ff00000ff2b7808 */ /* 0x000fe20004000000 */
[----:B------:R-:W-:Y:S01]  /*1140*/  DADD R32, R6, UR4 ;  /* 0x0000000406207e29 */ /* 0x000fe20008000000 */
[----:B------:R-:W-:Y:S01]  /*1150*/  IMAD.MOV.U32 R42, RZ, RZ, RZ ;  /* 0x000000ffff2a7224 */ /* 0x000fe200078e00ff */
[----:B------:R-:W-:Y:S01]  /*1160*/  DSETP.NEU.AND P0, PT, R18, RZ, PT ;  /* 0x000000ff1200722a */ /* 0x000fe20003f0d000 */
[----:B------:R-:W-:Y:S01]  /*1170*/  UMOV UR4, 0x9999999a ;  /* 0x9999999a00047882 */ /* 0x000fe20000000000 */
[----:B------:R-:W-:Y:S01]  /*1180*/  DFMA R6, R38, R40, R34 ;  /* 0x000000282606722b */ /* 0x000fe20000000022 */
[----:B------:R-:W-:Y:S01]  /*1190*/  UMOV UR5, 0x3fa99999 ;  /* 0x3fa9999900057882 */ /* 0x000fe20000000000 */
[----:B------:R-:W-:Y:S01]  /*11a0*/  FSETP.GEU.AND P1, PT, |R29|, 6.5827683646048100446e-37, PT ;  /* 0x036000001d00780b */ /* 0x000fe20003f2e200 */
[----:B------:R-:W-:Y:S01]  /*11b0*/  DFMA R18, R22, UR4, -R42 ;  /* 0x0000000416127c2b */ /* 0x000fe2000800082a */
[----:B------:R-:W-:Y:S01]  /*11c0*/  BSSY.RECONVERGENT B1, `(.L_x_17) ;  /* 0x000000f000017945 */ /* 0x000fe20003800200 */
[----:B------:R-:W-:Y:S01]  /*11d0*/  DADD R22, RZ, -R22 ;  /* 0x00000000ff167229 */ /* 0x000fe20000000816 */
[----:B------:R-:W-:-:S02]  /*11e0*/  FSEL R32, R32, 1526726.625, P0 ;  /* 0x49ba5e3520207808 */ /* 0x000fc40000000000 */
[----:B------:R-:W-:Y:S02]  /*11f0*/  FSEL R33, R33, 1.8750624656677246094, P0 ;  /* 0x3ff0020c21217808 */ /* 0x000fe40000000000 */
[----:B------:R-:W-:-:S04]  /*1200*/  FFMA R9, RZ, 2.375, R7 ;  /* 0x40180000ff097823 */ /* 0x000fc80000000007 */
[----:B------:R-:W-:Y:S01]  /*1210*/  DFMA R18, -R22, R32, R18 ;  /* 0x000000201612722b */ /* 0x000fe20000000112 */
[----:B------:R-:W-:-:S07]  /*1220*/  FSETP.GT.AND P0, PT, |R9|, 1.469367938527859385e-39, PT ;  /* 0x001000000900780b */ /* 0x000fce0003f04200 */
[----:B------:R-:W-:-:S06]  /*1230*/  DMUL R30, R30, R18 ;  /* 0x000000121e1e7228 */ /* 0x000fcc0000000000 */
[----:B------:R-:W-:Y:S05]  /*1240*/  @P0 BRA P1, `(.L_x_18) ;  /* 0x0000000000180947 */ /* 0x000fea0000800000 */
[----:B------:R-:W-:Y:S01]  /*1250*/  IMAD.MOV.U32 R6, RZ, RZ, R28 ;  /* 0x000000ffff067224 */ /* 0x000fe200078e001c */
[----:B------:R-:W-:Y:S01]  /*1260*/  MOV R39, R29 ;  /* 0x0000001d00277202 */ /* 0x000fe20000000f00 */
[----:B------:R-:W-:Y:S01]  /*1270*/  IMAD.MOV.U32 R9, RZ, RZ, 0x40180000 ;  /* 0x40180000ff097424 */ /* 0x000fe200078e00ff */
[----:B------:R-:W-:-:S07]  /*1280*/  MOV R38, 0x12a0 ;  /* 0x000012a000267802 */ /* 0x000fce0000000f00 */
[----:B------:R-:W-:Y:S05]  /*1290*/  CALL.REL.NOINC `($__internal_1_$__cuda_sm20_div_rn_f64_full) ;  /* 0x00000074003c7944 */ /* 0x000fea0003c00000 */
[----:B------:R-:W-:-:S07]  /*12a0*/  IMAD.MOV.U32 R7, RZ, RZ, R9 ;  /* 0x000000ffff077224 */ /* 0x000fce00078e0009 */
.L_x_18:
[----:B------:R-:W-:Y:S05]  /*12b0*/  BSYNC.RECONVERGENT B1 ;  /* 0x0000000000017941 */ /* 0x000fea0003800200 */
.L_x_17:
[----:B------:R-:W0:Y:S01]  /*12c0*/  MUFU.RCP64H R19, 3 ;  /* 0x4008000000137908 */ /* 0x000e220000001800 */
[----:B------:R-:W-:Y:S01]  /*12d0*/  IMAD.MOV.U32 R28, RZ, RZ, 0x0 ;  /* 0x00000000ff1c7424 */ /* 0x000fe200078e00ff */
[----:B------:R-:W-:Y:S01]  /*12e0*/  FSETP.GEU.AND P1, PT, |R27|, 6.5827683646048100446e-37, PT ;  /* 0x036000001b00780b */ /* 0x000fe20003f2e200 */
[----:B------:R-:W-:Y:S01]  /*12f0*/  IMAD.MOV.U32 R29, RZ, RZ, 0x40080000 ;  /* 0x40080000ff1d7424 */ /* 0x000fe200078e00ff */
[----:B------:R-:W-:Y:S01]  /*1300*/  BSSY.RECONVERGENT B1, `(.L_x_19) ;  /* 0x0000015000017945 */ /* 0x000fe20003800200 */
[----:B------:R-:W-:-:S06]  /*1310*/  IMAD.MOV.U32 R18, RZ, RZ, 0x1 ;  /* 0x00000001ff127424 */ /* 0x000fcc00078e00ff */
[----:B0-----:R-:W-:-:S08]  /*1320*/  DFMA R22, R18, -R28, 1 ;  /* 0x3ff000001216742b */ /* 0x001fd0000000081c */
[----:B------:R-:W-:-:S08]  /*1330*/  DFMA R22, R22, R22, R22 ;  /* 0x000000161616722b */ /* 0x000fd00000000016 */
[----:B------:R-:W-:-:S08]  /*1340*/  DFMA R22, R18, R22, R18 ;  /* 0x000000161216722b */ /* 0x000fd00000000012 */
[----:B------:R-:W-:-:S08]  /*1350*/  DFMA R18, R22, -R28, 1 ;  /* 0x3ff000001612742b */ /* 0x000fd0000000081c */
[----:B------:R-:W-:-:S08]  /*1360*/  DFMA R18, R22, R18, R22 ;  /* 0x000000121612722b */ /* 0x000fd00000000016 */
[----:B------:R-:W-:-:S08]  /*1370*/  DMUL R22, R26, R18 ;  /* 0x000000121a167228 */ /* 0x000fd00000000000 */
[----:B------:R-:W-:-:S08]  /*1380*/  DFMA R28, R22, -3, R26 ;  /* 0xc0080000161c782b */ /* 0x000fd0000000001a */
[----:B------:R-:W-:Y:S02]  /*1390*/  DFMA R22, R18, R28, R22 ;  /* 0x0000001c1216722b */ /* 0x000fe40000000016 */
[----:B------:R-:W-:-:S08]  /*13a0*/  DADD R18, RZ, R6 ;  /* 0x00000000ff127229 */ /* 0x000fd00000000006 */
[----:B------:R-:W-:-:S05]  /*13b0*/  FFMA R9, RZ, 2.125, R23 ;  /* 0x40080000ff097823 */ /* 0x000fca0000000017 */
[----:B------:R-:W-:-:S13]  /*13c0*/  FSETP.GT.AND P0, PT, |R9|, 1.469367938527859385e-39, PT ;  /* 0x001000000900780b */ /* 0x000fda0003f04200 */
[----:B------:R-:W-:Y:S05]  /*13d0*/  @P0 BRA P1, `(.L_x_20) ;  /* 0x00000000001c0947 */ /* 0x000fea0000800000 */
[----:B------:R-:W-:Y:S01]  /*13e0*/  MOV R6, R26 ;  /* 0x0000001a00067202 */ /* 0x000fe20000000f00 */
[----:B------:R-:W-:Y:S01]  /*13f0*/  IMAD.MOV.U32 R39, RZ, RZ, R27 ;  /* 0x000000ffff277224 */ /* 0x000fe200078e001b */
[----:B------:R-:W-:Y:S01]  /*1400*/  MOV R38, 0x1430 ;  /* 0x0000143000267802 */ /* 0x000fe20000000f00 */
[----:B------:R-:W-:-:S07]  /*1410*/  IMAD.MOV.U32 R9, RZ, RZ, 0x40080000 ;  /* 0x40080000ff097424 */ /* 0x000fce00078e00ff */
[----:B------:R-:W-:Y:S05]  /*1420*/  CALL.REL.NOINC `($__internal_1_$__cuda_sm20_div_rn_f64_full) ;  /* 0x0000007000d87944 */ /* 0x000fea0003c00000 */
[----:B------:R-:W-:Y:S02]  /*1430*/  IMAD.MOV.U32 R22, RZ, RZ, R6 ;  /* 0x000000ffff167224 */ /* 0x000fe400078e0006 */
[----:B------:R-:W-:-:S07]  /*1440*/  IMAD.MOV.U32 R23, RZ, RZ, R9 ;  /* 0x000000ffff177224 */ /* 0x000fce00078e0009 */
.L_x_20:
[----:B------:R-:W-:Y:S05]  /*1450*/  BSYNC.RECONVERGENT B1 ;  /* 0x0000000000017941 */ /* 0x000fea0003800200 */
.L_x_19:
[----:B------:R-:W0:Y:S01]  /*1460*/  MUFU.RCP64H R7, 3 ;  /* 0x4008000000077908 */ /* 0x000e220000001800 */
[----:B------:R-:W-:Y:S01]  /*1470*/  IMAD.MOV.U32 R26, RZ, RZ, 0x0 ;  /* 0x00000000ff1a7424 */ /* 0x000fe200078e00ff */
[----:B------:R-:W-:Y:S01]  /*1480*/  MOV R27, 0x40080000 ;  /* 0x40080000001b7802 */ /* 0x000fe20000000f00 */
[----:B------:R-:W-:Y:S01]  /*1490*/  IMAD.MOV.U32 R6, RZ, RZ, 0x1 ;  /* 0x00000001ff067424 */ /* 0x000fe200078e00ff */
[----:B------:R-:W-:Y:S01]  /*14a0*/  FSETP.GEU.AND P1, PT, |R25|, 6.5827683646048100446e-37, PT ;  /* 0x036000001900780b */ /* 0x000fe20003f2e200 */
[----:B------:R-:W-:Y:S01]  /*14b0*/  BSSY.RECONVERGENT B1, `(.L_x_21) ;  /* 0x0000013000017945 */ /* 0x000fe20003800200 */
[----:B------:R-:W-:-:S03]  /*14c0*/  DADD R18, R18, R22 ;  /* 0x0000000012127229 */ /* 0x000fc60000000016 */
[----:B0-----:R-:W-:-:S08]  /*14d0*/  DFMA R28, R6, -R26, 1 ;  /* 0x3ff00000061c742b */ /* 0x001fd0000000081a */
[----:B------:R-:W-:-:S08]  /*14e0*/  DFMA R28, R28, R28, R28 ;  /* 0x0000001c1c1c722b */ /* 0x000fd0000000001c */
[----:B------:R-:W-:-:S08]  /*14f0*/  DFMA R28, R6, R28, R6 ;  /* 0x0000001c061c722b */ /* 0x000fd00000000006 */
[----:B------:R-:W-:-:S08]  /*1500*/  DFMA R26, R28, -R26, 1 ;  /* 0x3ff000001c1a742b */ /* 0x000fd0000000081a */
[----:B------:R-:W-:-:S08]  /*1510*/  DFMA R28, R28, R26, R28 ;  /* 0x0000001a1c1c722b */ /* 0x000fd0000000001c */
[----:B------:R-:W-:-:S08]  /*1520*/  DMUL R6, R24, R28 ;  /* 0x0000001c18067228 */ /* 0x000fd00000000000 */
[----:B------:R-:W-:-:S08]  /*1530*/  DFMA R26, R6, -3, R24 ;  /* 0xc0080000061a782b */ /* 0x000fd00000000018 */
[----:B------:R-:W-:-:S10]  /*1540*/  DFMA R6, R28, R26, R6 ;  /* 0x0000001a1c06722b */ /* 0x000fd40000000006 */
[----:B------:R-:W-:-:S05]  /*1550*/  FFMA R9, RZ, 2.125, R7 ;  /* 0x40080000ff097823 */ /* 0x000fca0000000007 */
[----:B------:R-:W-:-:S13]  /*1560*/  FSETP.GT.AND P0, PT, |R9|, 1.469367938527859385e-39, PT ;  /* 0x001000000900780b */ /* 0x000fda0003f04200 */
[----:B------:R-:W-:Y:S05]  /*1570*/  @P0 BRA P1, `(.L_x_22) ;  /* 0x0000000000180947 */ /* 0x000fea0000800000 */
[----:B------:R-:W-:Y:S01]  /*1580*/  IMAD.MOV.U32 R6, RZ, RZ, R24 ;  /* 0x000000ffff067224 */ /* 0x000fe200078e0018 */
[----:B------:R-:W-:Y:S01]  /*1590*/  MOV R38, 0x15d0 ;  /* 0x000015d000267802 */ /* 0x000fe20000000f00 */
[----:B------:R-:W-:Y:S02]  /*15a0*/  IMAD.MOV.U32 R39, RZ, RZ, R25 ;  /* 0x000000ffff277224 */ /* 0x000fe400078e0019 */
[----:B------:R-:W-:-:S07]  /*15b0*/  IMAD.MOV.U32 R9, RZ, RZ, 0x40080000 ;  /* 0x40080000ff097424 */ /* 0x000fce00078e00ff */
[----:B------:R-:W-:Y:S05]  /*15c0*/  CALL.REL.NOINC `($__internal_1_$__cuda_sm20_div_rn_f64_full) ;  /* 0x0000007000707944 */ /* 0x000fea0003c00000 */
[----:B------:R-:W-:-:S07]  /*15d0*/  IMAD.MOV.U32 R7, RZ, RZ, R9 ;  /* 0x000000ffff077224 */ /* 0x000fce00078e0009 */
.L_x_22:
[----:B------:R-:W-:Y:S05]  /*15e0*/  BSYNC.RECONVERGENT B1 ;  /* 0x0000000000017941 */ /* 0x000fea0003800200 */
.L_x_21:
[----:B------:R-:W0:Y:S01]  /*15f0*/  MUFU.RCP64H R23, 6 ;  /* 0x4018000000177908 */ /* 0x000e220000001800 */
[----:B------:R-:W-:Y:S01]  /*1600*/  MOV R24, 0x0 ;  /* 0x0000000000187802 */ /* 0x000fe20000000f00 */
[----:B------:R-:W-:Y:S01]  /*1610*/  IMAD.MOV.U32 R25, RZ, RZ, 0x40180000 ;  /* 0x40180000ff197424 */ /* 0x000fe200078e00ff */
[----:B------:R-:W-:Y:S01]  /*1620*/  FSETP.GEU.AND P1, PT, |R31|, 6.5827683646048100446e-37, PT ;  /* 0x036000001f00780b */ /* 0x000fe20003f2e200 */
[----:B------:R-:W-:Y:S01]  /*1630*/  IMAD.MOV.U32 R22, RZ, RZ, 0x1 ;  /* 0x00000001ff167424 */ /* 0x000fe200078e00ff */
[----:B------:R-:W-:Y:S01]  /*1640*/  BSSY.RECONVERGENT B1, `(.L_x_23) ;  /* 0x0000014000017945 */ /* 0x000fe20003800200 */
[----:B------:R-:W-:-:S04]  /*1650*/  DADD R18, R18, R6 ;  /* 0x0000000012127229 */ /* 0x000fc80000000006 */
        /* <DEDUP_REMOVED lines=8> */
[----:B------:R-:W-:-:S05]  /*16e0*/  FFMA R9, RZ, 2.375, R23 ;  /* 0x40180000ff097823 */ /* 0x000fca0000000017 */
[----:B------:R-:W-:-:S13]  /*16f0*/  FSETP.GT.AND P0, PT, |R9|, 1.469367938527859385e-39, PT ;  /* 0x001000000900780b */ /* 0x000fda0003f04200 */
[----:B------:R-:W-:Y:S05]  /*1700*/  @P0 BRA P1, `(.L_x_24) ;  /* 0x00000000001c0947 */ /* 0x000fea0000800000 */
[----:B------:R-:W-:Y:S01]  /*1710*/  IMAD.MOV.U32 R6, RZ, RZ, R30 ;  /* 0x000000ffff067224 */ /* 0x000fe200078e001e */
[----:B------:R-:W-:Y:S01]  /*1720*/  MOV R38, 0x1760 ;  /* 0x0000176000267802 */ /* 0x000fe20000000f00 */
[----:B------:R-:W-:Y:S02]  /*1730*/  IMAD.MOV.U32 R39, RZ, RZ, R31 ;  /* 0x000000ffff277224 */ /* 0x000fe400078e001f */
[----:B------:R-:W-:-:S07]  /*1740*/  IMAD.MOV.U32 R9, RZ, RZ, 0x40180000 ;  /* 0x40180000ff097424 */ /* 0x000fce00078e00ff */
[----:B------:R-:W-:Y:S05]  /*1750*/  CALL.REL.NOINC `($__internal_1_$__cuda_sm20_div_rn_f64_full) ;  /* 0x00000070000c7944 */ /* 0x000fea0003c00000 */
[----:B------:R-:W-:Y:S01]  /*1760*/  MOV R22, R6 ;  /* 0x0000000600167202 */ /* 0x000fe20000000f00 */
[----:B------:R-:W-:-:S07]  /*1770*/  IMAD.MOV.U32 R23, RZ, RZ, R9 ;  /* 0x000000ffff177224 */ /* 0x000fce00078e0009 */
.L_x_24:
[----:B------:R-:W-:Y:S05]  /*1780*/  BSYNC.RECONVERGENT B1 ;  /* 0x0000000000017941 */ /* 0x000fea0003800200 */
.L_x_23:
[----:B------:R-:W-:Y:S01]  /*1790*/  ISETP.GE.AND P0, PT, R0, 0x1, PT ;  /* 0x000000010000780c */ /* 0x000fe20003f06270 */
[----:B------:R-:W-:Y:S01]  /*17a0*/  BSSY.RECONVERGENT B1, `(.L_x_25) ;  /* 0x0000106000017945 */ /* 0x000fe20003800200 */
[----:B------:R-:W-:-:S11]  /*17b0*/  DADD R18, R18, R22 ;  /* 0x0000000012127229 */ /* 0x000fd60000000016 */
[----:B------:R-:W-:Y:S05]  /*17c0*/  @!P0 BRA `(.L_x_26) ;  /* 0x00000010000c8947 */ /* 0x000fea0003800000 */
[----:B------:R-:W-:Y:S01]  /*17d0*/  IMAD.MOV R0, RZ, RZ, -R0 ;  /* 0x000000ffff007224 */ /* 0x000fe200078e0a00 */
[----:B------:R-:W-:-:S07]  /*17e0*/  CS2R R32, SRZ ;  /* 0x0000000000207805 */ /* 0x000fce000001ff00 */
.L_x_46:
[----:B------:R-:W-:Y:S01]  /*17f0*/  DFMA R24, R32, -R14, R20 ;  /* 0x8000000e2018722b */ /* 0x000fe20000000014 */
[----:B------:R-:W-:Y:S01]  /*1800*/  IMAD.MOV.U32 R6, RZ, RZ, 0x47ae147b ;  /* 0x47ae147bff067424 */ /* 0x000fe200078e00ff */
[----:B------:R-:W-:Y:S01]  /*1810*/  UMOV UR4, 0x6a7ef9db ;  /* 0x6a7ef9db00047882 */ /* 0x000fe20000000000 */
[----:B------:R-:W-:Y:S01]  /*1820*/  IMAD.MOV.U32 R7, RZ, RZ, 0x40107ae1 ;  /* 0x40107ae1ff077424 */ /* 0x000fe200078e00ff */
[----:B------:R-:W-:Y:S01]  /*1830*/  UMOV UR5, 0x3fa374bc ;  /* 0x3fa374bc00057882 */ /* 0x000fe20000000000 */
[----:B------:R-:W-:Y:S01]  /*1840*/  VIADD R0, R0, 0x1 ;  /* 0x0000000100007836 */ /* 0x000fe20000000000 */
[----:B------:R-:W-:Y:S01]  /*1850*/  BSSY.RECONVERGENT B2, `(.L_x_27) ;  /* 0x0000008000027945 */ /* 0x000fe20003800200 */
[----:B------:R-:W-:Y:S01]  /*1860*/  MOV R58, 0x18d0 ;  /* 0x000018d0003a7802 */ /* 0x000fe20000000f00 */
[----:B------:R-:W-:Y:S02]  /*1870*/  DADD R22, R36, R24 ;  /* 0x0000000024167229 */ /* 0x000fe40000000018 */
[----:B------:R-:W-:-:S06]  /*1880*/  ISETP.NE.AND P4, PT, R0, RZ, PT ;  /* 0x000000ff0000720c */ /* 0x000fcc0003f85270 */
[----:B------:R-:W-:-:S10]  /*1890*/  DFMA R22, R22, UR4, -R6 ;  /* 0x0000000416167c2b */ /* 0x000fd40008000806 */
[----:B------:R-:W-:Y:S01]  /*18a0*/  MOV R6, R22 ;  /* 0x0000001600067202 */ /* 0x000fe20000000f00 */
[----:B------:R-:W-:-:S07]  /*18b0*/  IMAD.MOV.U32 R9, RZ, RZ, R23 ;  /* 0x000000ffff097224 */ /* 0x000fce00078e0017 */
[----:B------:R-:W-:Y:S05]  /*18c0*/  CALL.REL.NOINC `($_Z6MiddlePdS_$__internal_accurate_pow) ;  /* 0x0000007400447944 */ /* 0x000fea0003c00000 */
[----:B------:R-:W-:Y:S05]  /*18d0*/  BSYNC.RECONVERGENT B2 ;  /* 0x0000000000027941 */ /* 0x000fea0003800200 */
.L_x_27:
[----:B------:R-:W-:Y:S01]  /*18e0*/  DADD R26, R22, 10 ;  /* 0x40240000161a7429 */ /* 0x000fe20000000000 */
[----:B------:R-:W-:Y:S01]  /*18f0*/  BSSY.RECONVERGENT B2, `(.L_x_28) ;  /* 0x000000d000027945 */ /* 0x000fe20003800200 */
[----:B------:R-:W-:Y:S01]  /*1900*/  DSETP.GE.AND P0, PT, R24, R16, PT ;  /* 0x000000101800722a */ /* 0x000fe20003f06000 */
[----:B------:R-:W-:-:S07]  /*1910*/  IMAD.MOV.U32 R7, RZ, RZ, R9 ;  /* 0x000000ffff077224 */ /* 0x000fce00078e0009 */
        /* <DEDUP_REMOVED lines=10> */
.L_x_29:
[----:B------:R-:W-:Y:S05]  /*19c0*/  BSYNC.RECONVERGENT B2 ;  /* 0x0000000000027941 */ /* 0x000fea0003800200 */
.L_x_28:
[----:B------:R-:W-:Y:S01]  /*19d0*/  UMOV UR4, 0xd2f1a9fc ;  /* 0xd2f1a9fc00047882 */ /* 0x000fe20000000000 */
[----:B------:R-:W-:Y:S01]  /*19e0*/  UMOV UR5, 0x3f40624d ;  /* 0x3f40624d00057882 */ /* 0x000fe20000000000 */
[----:B------:R-:W-:Y:S01]  /*19f0*/  FSEL R27, RZ, 1.875, !P0 ;  /* 0x3ff00000ff1b7808 */ /* 0x000fe20004000000 */
[----:B------:R-:W-:Y:S01]  /*1a00*/  DADD R6, R6, UR4 ;  /* 0x0000000406067e29 */ /* 0x000fe20008000000 */
[----:B------:R-:W-:Y:S01]  /*1a10*/  IMAD.MOV.U32 R26, RZ, RZ, RZ ;  /* 0x000000ffff1a7224 */ /* 0x000fe200078e00ff */
[----:B------:R-:W-:Y:S01]  /*1a20*/  DSETP.NEU.AND P1, PT, R22, RZ, PT ;  /* 0x000000ff1600722a */ /* 0x000fe20003f2d000 */
[----:B------:R-:W-:Y:S01]  /*1a30*/  UMOV UR4, 0x9999999a ;  /* 0x9999999a00047882 */ /* 0x000fe20000000000 */
[----:B------:R-:W-:Y:S01]  /*1a40*/  UMOV UR5, 0x3fa99999 ;  /* 0x3fa9999900057882 */ /* 0x000fe20000000000 */
[----:B------:R-:W-:Y:S01]  /*1a50*/  DADD R22, RZ, -R18 ;  /* 0x00000000ff167229 */ /* 0x000fe20000000812 */
[----:B------:R-:W-:Y:S01]  /*1a60*/  BSSY.RECONVERGENT B2, `(.L_x_30) ;  /* 0x0000012000027945 */ /* 0x000fe20003800200 */
[----:B------:R-:W-:Y:S01]  /*1a70*/  DFMA R26, R18, UR4, -R26 ;  /* 0x00000004121a7c2b */ /* 0x000fe2000800081a */
[----:B------:R-:W-:Y:S01]  /*1a80*/  UMOV UR4, 0x6a7ef9db ;  /* 0x6a7ef9db00047882 */ /* 0x000fe20000000000 */
[----:B------:R-:W-:Y:S01]  /*1a90*/  DFMA R28, -R14, 0.5, R24 ;  /* 0x3fe000000e1c782b */ /* 0x000fe20000000118 */
[----:B------:R-:W-:Y:S01]  /*1aa0*/  FSEL R6, R6, 1526726.625, P1 ;  /* 0x49ba5e3506067808 */ /* 0x000fe20000800000 */
[----:B------:R-:W-:Y:S01]  /*1ab0*/  UMOV UR5, 0x3fa374bc ;  /* 0x3fa374bc00057882 */ /* 0x000fe20000000000 */
[----:B------:R-:W-:-:S02]  /*1ac0*/  FSEL R7, R7, 1.8750624656677246094, P1 ;  /* 0x3ff0020c07077808 */ /* 0x000fc40000800000 */
[----:B------:R-:W-:-:S04]  /*1ad0*/  MOV R58, 0x1b80 ;  /* 0x00001b80003a7802 */ /* 0x000fc80000000f00 */
[----:B------:R-:W-:Y:S02]  /*1ae0*/  DFMA R22, -R22, R6, R26 ;  /* 0x000000061616722b */ /* 0x000fe4000000011a */
[----:B------:R-:W-:Y:S01]  /*1af0*/  DADD R6, R36, R28 ;  /* 0x0000000024067229 */ /* 0x000fe2000000001c */
[----:B------:R-:W-:Y:S01]  /*1b00*/  IMAD.MOV.U32 R26, RZ, RZ, 0x47ae147b ;  /* 0x47ae147bff1a7424 */ /* 0x000fe200078e00ff */
[----:B------:R-:W-:-:S04]  /*1b10*/  MOV R27, 0x40107ae1 ;  /* 0x40107ae1001b7802 */ /* 0x000fc80000000f00 */
[----:B------:R-:W-:Y:S02]  /*1b20*/  DMUL R30, R22, -R14 ;  /* 0x8000000e161e7228 */ /* 0x000fe40000000000 */
[----:B------:R-:W-:-:S06]  /*1b30*/  DFMA R22, R6, UR4, -R26 ;  /* 0x0000000406167c2b */ /* 0x000fcc000800081a */
[----:B------:R-:W-:-:S04]  /*1b40*/  DFMA R26, R30, 0.5, R18 ;  /* 0x3fe000001e1a782b */ /* 0x000fc80000000012 */
[----:B------:R-:W-:Y:S02]  /*1b50*/  IMAD.MOV.U32 R6, RZ, RZ, R22 ;  /* 0x000000ffff067224 */ /* 0x000fe400078e0016 */
[----:B------:R-:W-:-:S07]  /*1b60*/  IMAD.MOV.U32 R9, RZ, RZ, R23 ;  /* 0x000000ffff097224 */ /* 0x000fce00078e0017 */
[----:B------:R-:W-:Y:S05]  /*1b70*/  CALL.REL.NOINC `($_Z6MiddlePdS_$__internal_accurate_pow) ;  /* 0x0000007000987944 */ /* 0x000fea0003c00000 */
[----:B------:R-:W-:Y:S05]  /*1b80*/  BSYNC.RECONVERGENT B2 ;  /* 0x0000000000027941 */ /* 0x000fea0003800200 */
.L_x_30:
[----:B------:R-:W-:Y:S01]  /*1b90*/  DADD R34, R22, 10 ;  /* 0x4024000016227429 */ /* 0x000fe20000000000 */
[----:B------:R-:W-:Y:S01]  /*1ba0*/  IMAD.MOV.U32 R38, RZ, RZ, R6 ;  /* 0x000000ffff267224 */ /* 0x000fe200078e0006 */
[----:B------:R-:W-:Y:S01]  /*1bb0*/  BSSY.RECONVERGENT B2, `(.L_x_31) ;  /* 0x0000013000027945 */ /* 0x000fe20003800200 */
[----:B------:R-:W-:Y:S01]  /*1bc0*/  IMAD.MOV.U32 R39, RZ, RZ, R9 ;  /* 0x000000ffff277224 */ /* 0x000fe200078e0009 */
[----:B------:R-:W-:Y:S01]  /*1bd0*/  DSETP.GE.AND P0, PT, R28, R16, PT ;  /* 0x000000101c00722a */ /* 0x000fe20003f06000 */
[----:B------:R-:W-:Y:S01]  /*1be0*/  IMAD.MOV.U32 R42, RZ, RZ, -0x2d0e5604 ;  /* 0xd2f1a9fcff2a7424 */ /* 0x000fe200078e00ff */
[----:B------:R-:W-:Y:S01]  /*1bf0*/  MOV R43, 0x3f40624d ;  /* 0x3f40624d002b7802 */ /* 0x000fe20000000f00 */
[----:B------:R-:W-:Y:S02]  /*1c00*/  IMAD.MOV.U32 R6, RZ, RZ, R38 ;  /* 0x000000ffff067224 */ /* 0x000fe400078e0026 */
[----:B------:R-:W-:Y:S01]  /*1c10*/  IMAD.MOV.U32 R7, RZ, RZ, R39 ;  /* 0x000000ffff077224 */ /* 0x000fe200078e0027 */
[----:B------:R-:W-:-:S04]  /*1c20*/  LOP3.LUT R34, R35, 0x7ff00000, RZ, 0xc0, !PT ;  /* 0x7ff0000023227812 */ /* 0x000fc800078ec0ff */
[----:B------:R-:W-:-:S13]  /*1c30*/  ISETP.NE.AND P3, PT, R34, 0x7ff00000, PT ;  /* 0x7ff000002200780c */ /* 0x000fda0003f65270 */
[----:B------:R-:W-:Y:S05]  /*1c40*/  @P3 BRA `(.L_x_32) ;  /* 0x0000000000243947 */ /* 0x000fea0003800000 */
[----:B------:R-:W-:-:S14]  /*1c50*/  DSETP.NAN.AND P1, PT, R22, R22, PT ;  /* 0x000000161600722a */ /* 0x000fdc0003f28000 */
[----:B------:R-:W-:Y:S01]  /*1c60*/  @P1 DADD R6, R22, 10 ;  /* 0x4024000016061429 */ /* 0x000fe20000000000 */
[----:B------:R-:W-:Y:S10]  /*1c70*/  @P1 BRA `(.L_x_32) ;  /* 0x0000000000181947 */ /* 0x000ff40003800000 */
[----:B------:R-:W-:Y:S01]  /*1c80*/  DSETP.NEU.AND P1, PT, |R22|, +INF , PT ;  /* 0x7ff000001600742a */ /* 0x000fe20003f2d200 */
[----:B------:R-:W-:Y:S02]  /*1c90*/  IMAD.MOV.U32 R6, RZ, RZ, R38 ;  /* 0x000000ffff067224 */ /* 0x000fe400078e0026 */
[----:B------:R-:W-:-:S11]  /*1ca0*/  IMAD.MOV.U32 R7, RZ, RZ, R39 ;  /* 0x000000ffff077224 */ /* 0x000fd600078e0027 */
[----:B------:R-:W-:Y:S01]  /*1cb0*/  @!P1 ISETP.GE.AND P2, PT, R23, RZ, PT ;  /* 0x000000ff1700920c */ /* 0x000fe20003f46270 */
[----:B------:R-:W-:-:S03]  /*1cc0*/  @!P1 IMAD.MOV.U32 R6, RZ, RZ, RZ ;  /* 0x000000ffff069224 */ /* 0x000fc600078e00ff */
[----:B------:R-:W-:-:S09]  /*1cd0*/  @!P1 SEL R7, RZ, 0x7ff00000, !P2 ;  /* 0x7ff00000ff079807 */ /* 0x000fd20005000000 */
.L_x_32:
[----:B------:R-:W-:Y:S05]  /*1ce0*/  BSYNC.RECONVERGENT B2 ;  /* 0x0000000000027941 */ /* 0x000fea0003800200 */
.L_x_31:
[----:B------:R-:W-:Y:S01]  /*1cf0*/  DADD R40, R6, R42 ;  /* 0x0000000006287229 */ /* 0x000fe2000000002a */
[----:B------:R-:W-:Y:S01]  /*1d00*/  MOV R34, 0x9999999a ;  /* 0x9999999a00227802 */ /* 0x000fe20000000f00 */
[----:B------:R-:W-:Y:S01]  /*1d10*/  IMAD.MOV.U32 R35, RZ, RZ, 0x3fa99999 ;  /* 0x3fa99999ff237424 */ /* 0x000fe200078e00ff */
[----:B------:R-:W-:Y:S01]  /*1d20*/  FSEL R7, RZ, 1.875, !P0 ;  /* 0x3ff00000ff077808 */ /* 0x000fe20004000000 */
[----:B------:R-:W-:Y:S01]  /*1d30*/  IMAD.MOV.U32 R6, RZ, RZ, RZ ;  /* 0x000000ffff067224 */ /* 0x000fe200078e00ff */
[----:B------:R-:W-:Y:S01]  /*1d40*/  DSETP.NEU.AND P0, PT, R22, RZ, PT ;  /* 0x000000ff1600722a */ /* 0x000fe20003f0d000 */
[----:B------:R-:W-:Y:S01]  /*1d50*/  BSSY.RECONVERGENT B2, `(.L_x_33) ;  /* 0x000000f000027945 */ /* 0x000fe20003800200 */
[----:B------:R-:W-:-:S03]  /*1d60*/  DADD R28, RZ, -R26 ;  /* 0x00000000ff1c7229 */ /* 0x000fc6000000081a */
[----:B------:R-:W-:Y:S01]  /*1d70*/  DFMA R26, R26, R34, -R6 ;  /* 0x000000221a1a722b */ /* 0x000fe20000000806 */
[----:B------:R-:W-:Y:S02]  /*1d80*/  FSEL R40, R40, 1526726.625, P0 ;  /* 0x49ba5e3528287808 */ /* 0x000fe40000000000 */
[----:B------:R-:W-:-:S06]  /*1d90*/  FSEL R41, R41, 1.8750624656677246094, P0 ;  /* 0x3ff0020c29297808 */ /* 0x000fcc0000000000 */
[----:B------:R-:W-:-:S08]  /*1da0*/  DFMA R28, -R28, R40, R26 ;  /* 0x000000281c1c722b */ /* 0x000fd0000000011a */
[----:B------:R-:W-:Y:S01]  /*1db0*/  DMUL R28, R28, -R14 ;  /* 0x8000000e1c1c7228 */ /* 0x000fe20000000000 */
[----:B------:R-:W-:Y:S10]  /*1dc0*/  @P3 BRA `(.L_x_34) ;  /* 0x00000000001c3947 */ /* 0x000ff40003800000 */
[----:B------:R-:W-:-:S14]  /*1dd0*/  DSETP.NAN.AND P1, PT, R22, R22, PT ;  /* 0x000000161600722a */ /* 0x000fdc0003f28000 */
[----:B------:R-:W-:Y:S01]  /*1de0*/  @P1 DADD R38, R22, 10 ;  /* 0x4024000016261429 */ /* 0x000fe20000000000 */
[----:B------:R-:W-:Y:S10]  /*1df0*/  @P1 BRA `(.L_x_34) ;  /* 0x0000000000101947 */ /* 0x000ff40003800000 */
[----:B------:R-:W-:-:S14]  /*1e00*/  DSETP.NEU.AND P1, PT, |R22|, +INF , PT ;  /* 0x7ff000001600742a */ /* 0x000fdc0003f2d200 */
[----:B------:R-:W-:Y:S01]  /*1e10*/  @!P1 ISETP.GE.AND P2, PT, R23, RZ, PT ;  /* 0x000000ff1700920c */ /* 0x000fe20003f46270 */
[----:B------:R-:W-:-:S03]  /*1e20*/  @!P1 IMAD.MOV.U32 R38, RZ, RZ, RZ ;  /* 0x000000ffff269224 */ /* 0x000fc600078e00ff */
[----:B------:R-:W-:-:S09]  /*1e30*/  @!P1 SEL R39, RZ, 0x7ff00000, !P2 ;  /* 0x7ff00000ff279807 */ /* 0x000fd20005000000 */
.L_x_34:
[----:B------:R-:W-:Y:S05]  /*1e40*/  BSYNC.RECONVERGENT B2 ;  /* 0x0000000000027941 */ /* 0x000fea0003800200 */
.L_x_33:
[----:B------:R-:W-:Y:S01]  /*1e50*/  DFMA R22, R28, 0.5, R18 ;  /* 0x3fe000001c16782b */ /* 0x000fe20000000012 */
[----:B------:R-:W-:Y:S01]  /*1e60*/  UMOV UR4, 0x6a7ef9db ;  /* 0x6a7ef9db00047882 */ /* 0x000fe20000000000 */
[----:B------:R-:W-:Y:S01]  /*1e70*/  DADD R38, R38, R42 ;  /* 0x0000000026267229 */ /* 0x000fe2000000002a */
[----:B------:R-:W-:Y:S01]  /*1e80*/  UMOV UR5, 0x3fa374bc ;  /* 0x3fa374bc00057882 */ /* 0x000fe20000000000 */
[----:B------:R-:W-:Y:S01]  /*1e90*/  DADD R24, R24, -R14 ;  /* 0x0000000018187229 */ /* 0x000fe2000000080e */
[----:B------:R-:W-:Y:S01]  /*1ea0*/  BSSY.RECONVERGENT B2, `(.L_x_35) ;  /* 0x000000f000027945 */ /* 0x000fe20003800200 */
[----:B------:R-:W-:Y:S02]  /*1eb0*/  MOV R58, 0x1f90 ;  /* 0x00001f90003a7802 */ /* 0x000fe40000000f00 */
[----:B------:R-:W-:Y:S02]  /*1ec0*/  DFMA R34, R22, R34, -R6 ;  /* 0x000000221622722b */ /* 0x000fe40000000806 */
[----:B------:R-:W-:-:S02]  /*1ed0*/  DADD R6, RZ, -R22 ;  /* 0x00000000ff067229 */ /* 0x000fc40000000816 */
[----:B------:R-:W-:Y:S01]  /*1ee0*/  DADD R22, R36, R24 ;  /* 0x0000000024167229 */ /* 0x000fe20000000018 */
[----:B------:R-:W-:Y:S01]  /*1ef0*/  FSEL R26, R38, 1526726.625, P0 ;  /* 0x49ba5e35261a7808 */ /* 0x000fe20000000000 */
[----:B------:R-:W-:Y:S01]  /*1f00*/  IMAD.MOV.U32 R38, RZ, RZ, 0x47ae147b ;  /* 0x47ae147bff267424 */ /* 0x000fe200078e00ff */
[----:B------:R-:W-:Y:S01]  /*1f10*/  FSEL R27, R39, 1.8750624656677246094, P0 ;  /* 0x3ff0020c271b7808 */ /* 0x000fe20000000000 */
[----:B------:R-:W-:-:S05]  /*1f20*/  IMAD.MOV.U32 R39, RZ, RZ, 0x40107ae1 ;  /* 0x40107ae1ff277424 */ /* 0x000fca00078e00ff */
[----:B------:R-:W-:Y:S02]  /*1f30*/  DFMA R6, -R6, R26, R34 ;  /* 0x0000001a0606722b */ /* 0x000fe40000000122 */
[----:B------:R-:W-:-:S06]  /*1f40*/  DFMA R22, R22, UR4, -R38 ;  /* 0x0000000416167c2b */ /* 0x000fcc0008000826 */
[----:B------:R-:W-:-:S04]  /*1f50*/  DMUL R26, R6, -R14 ;  /* 0x8000000e061a7228 */ /* 0x000fc80000000000 */
[----:B------:R-:W-:Y:S01]  /*1f60*/  MOV R6, R22 ;  /* 0x0000001600067202 */ /* 0x000fe20000000f00 */
[----:B------:R-:W-:-:S07]  /*1f70*/  IMAD.MOV.U32 R9, RZ, RZ, R23 ;  /* 0x000000ffff097224 */ /* 0x000fce00078e0017 */
[----:B------:R-:W-:Y:S05]  /*1f80*/  CALL.REL.NOINC `($_Z6MiddlePdS_$__internal_accurate_pow) ;  /* 0x0000006c00947944 */ /* 0x000fea0003c00000 */
[----:B------:R-:W-:Y:S05]  /*1f90*/  BSYNC.RECONVERGENT B2 ;  /* 0x0000000000027941 */ /* 0x000fea0003800200 */
.L_x_35:
[----:B------:R-:W0:Y:S01]  /*1fa0*/  MUFU.RCP64H R35, 6 ;  /* 0x4018000000237908 */ /* 0x000e220000001800 */
[----:B------:R-:W-:Y:S01]  /*1fb0*/  IMAD.MOV.U32 R38, RZ, RZ, 0x0 ;  /* 0x00000000ff267424 */ /* 0x000fe200078e00ff */
[----:B------:R-:W-:Y:S01]  /*1fc0*/  BSSY.RECONVERGENT B2, `(.L_x_36) ;  /* 0x0000017000027945 */ /* 0x000fe20003800200 */
[----:B------:R-:W-:Y:S01]  /*1fd0*/  IMAD.MOV.U32 R39, RZ, RZ, 0x40180000 ;  /* 0x40180000ff277424 */ /* 0x000fe200078e00ff */
[----:B------:R-:W-:Y:S01]  /*1fe0*/  DSETP.GE.AND P0, PT, R24, R16, PT ;  /* 0x000000101800722a */ /* 0x000fe20003f06000 */
[----:B------:R-:W-:Y:S02]  /*1ff0*/  IMAD.MOV.U32 R34, RZ, RZ, 0x1 ;  /* 0x00000001ff227424 */ /* 0x000fe400078e00ff */
[----:B------:R-:W-:-:S04]  /*2000*/  IMAD.MOV.U32 R7, RZ, RZ, R9 ;  /* 0x000000ffff077224 */ /* 0x000fc800078e0009 */
[----:B0-----:R-:W-:-:S08]  /*2010*/  DFMA R40, R34, -R38, 1 ;  /* 0x3ff000002228742b */ /* 0x001fd00000000826 */
[----:B------:R-:W-:-:S08]  /*2020*/  DFMA R40, R40, R40, R40 ;  /* 0x000000282828722b */ /* 0x000fd00000000028 */
[----:B------:R-:W-:Y:S02]  /*2030*/  DFMA R40, R34, R40, R34 ;  /* 0x000000282228722b */ /* 0x000fe40000000022 */
[----:B------:R-:W-:-:S06]  /*2040*/  DADD R34, R22, 10 ;  /* 0x4024000016227429 */ /* 0x000fcc0000000000 */
[----:B------:R-:W-:-:S04]  /*2050*/  DFMA R38, R40, -R38, 1 ;  /* 0x3ff000002826742b */ /* 0x000fc80000000826 */
[----:B------:R-:W-:-:S04]  /*2060*/  LOP3.LUT R34, R35, 0x7ff00000, RZ, 0xc0, !PT ;  /* 0x7ff0000023227812 */ /* 0x000fc800078ec0ff */
[----:B------:R-:W-:Y:S01]  /*2070*/  ISETP.NE.AND P1, PT, R34, 0x7ff00000, PT ;  /* 0x7ff000002200780c */ /* 0x000fe20003f25270 */
[----:B------:R-:W-:Y:S02]  /*2080*/  DFMA R44, R40, R38, R40 ;  /* 0x00000026282c722b */ /* 0x000fe40000000028 */
[----:B------:R-:W-:-:S06]  /*2090*/  DADD R34, R26, R18 ;  /* 0x000000001a227229 */ /* 0x000fcc0000000012 */
[----:B------:R-:W-:-:S04]  /*20a0*/  DMUL R38, R44, R30 ;  /* 0x0000001e2c267228 */ /* 0x000fc80000000000 */
[----:B------:R-:W-:Y:S07]  /*20b0*/  @P1 BRA `(.L_x_37) ;  /* 0x00000000001c1947 */ /* 0x000fee0003800000 */
[----:B------:R-:W-:-:S14]  /*20c0*/  DSETP.NAN.AND P1, PT, R22, R22, PT ;  /* 0x000000161600722a */ /* 0x000fdc0003f28000 */
[----:B------:R-:W-:Y:S01]  /*20d0*/  @P1 DADD R6, R22, 10 ;  /* 0x4024000016061429 */ /* 0x000fe20000000000 */
[----:B------:R-:W-:Y:S10]  /*20e0*/  @P1 BRA `(.L_x_37) ;  /* 0x0000000000101947 */ /* 0x000ff40003800000 */
[----:B------:R-:W-:-:S14]  /*20f0*/  DSETP.NEU.AND P1, PT, |R22|, +INF , PT ;  /* 0x7ff000001600742a */ /* 0x000fdc0003f2d200 */
[----:B------:R-:W-:Y:S02]  /*2100*/  @!P1 ISETP.GE.AND P2, PT, R23, RZ, PT ;  /* 0x000000ff1700920c */ /* 0x000fe40003f46270 */
[----:B------:R-:W-:Y:S02]  /*2110*/  @!P1 MOV R6, RZ ;  /* 0x000000ff00069202 */ /* 0x000fe40000000f00 */
[----:B------:R-:W-:-:S09]  /*2120*/  @!P1 SEL R7, RZ, 0x7ff00000, !P2 ;  /* 0x7ff00000ff079807 */ /* 0x000fd20005000000 */
.L_x_37:
[----:B------:R-:W-:Y:S05]  /*2130*/  BSYNC.RECONVERGENT B2 ;  /* 0x0000000000027941 */ /* 0x000fea0003800200 */
.L_x_36:
        /* <DEDUP_REMOVED lines=19> */
[----:B------:R-:W-:-:S06]  /*2270*/  DMUL R22, R22, -R14 ;  /* 0x8000000e16167228 */ /* 0x000fcc0000000000 */
[----:B------:R-:W-:Y:S05]  /*2280*/  @P0 BRA P1, `(.L_x_39) ;  /* 0x0000000000180947 */ /* 0x000fea0000800000 */
[----:B------:R-:W-:Y:S01]  /*2290*/  IMAD.MOV.U32 R6, RZ, RZ, R30 ;  /* 0x000000ffff067224 */ /* 0x000fe200078e001e */
[----:B------:R-:W-:Y:S01]  /*22a0*/  MOV R38, 0x22e0 ;  /* 0x000022e000267802 */ /* 0x000fe20000000f00 */
[----:B------:R-:W-:Y:S02]  /*22b0*/  IMAD.MOV.U32 R39, RZ, RZ, R31 ;  /* 0x000000ffff277224 */ /* 0x000fe400078e001f */
[----:B------:R-:W-:-:S07]  /*22c0*/  IMAD.MOV.U32 R9, RZ, RZ, 0x40180000 ;  /* 0x40180000ff097424 */ /* 0x000fce00078e00ff */
[----:B------:R-:W-:Y:S05]  /*22d0*/  CALL.REL.NOINC `($__internal_1_$__cuda_sm20_div_rn_f64_full) ;  /* 0x00000064002c7944 */ /* 0x000fea0003c00000 */
[----:B------:R-:W-:-:S07]  /*22e0*/  IMAD.MOV.U32 R7, RZ, RZ, R9 ;  /* 0x000000ffff077224 */ /* 0x000fce00078e0009 */
.L_x_39:
[----:B------:R-:W-:Y:S05]  /*22f0*/  BSYNC.RECONVERGENT B3 ;  /* 0x0000000000037941 */ /* 0x000fea0003800200 */
.L_x_38:
        /* <DEDUP_REMOVED lines=25> */
.L_x_41:
[----:B------:R-:W-:Y:S05]  /*2490*/  BSYNC.RECONVERGENT B3 ;  /* 0x0000000000037941 */ /* 0x000fea0003800200 */
.L_x_40:
[----:B------:R-:W0:Y:S01]  /*24a0*/  MUFU.RCP64H R7, 3 ;  /* 0x4008000000077908 */ /* 0x000e220000001800 */
[----:B------:R-:W-:Y:S01]  /*24b0*/  IMAD.MOV.U32 R28, RZ, RZ, 0x0 ;  /* 0x00000000ff1c7424 */ /* 0x000fe200078e00ff */
[----:B------:R-:W-:Y:S01]  /*24c0*/  FSETP.GEU.AND P1, PT, |R27|, 6.5827683646048100446e-37, PT ;  /* 0x036000001b00780b */ /* 0x000fe20003f2e200 */
[----:B------:R-:W-:Y:S01]  /*24d0*/  IMAD.MOV.U32 R29, RZ, RZ, 0x40080000 ;  /* 0x40080000ff1d7424 */ /* 0x000fe200078e00ff */
[----:B------:R-:W-:Y:S01]  /*24e0*/  BSSY.RECONVERGENT B3, `(.L_x_42) ;  /* 0x0000014000037945 */ /* 0x000fe20003800200 */
[----:B------:R-:W-:Y:S01]  /*24f0*/  IMAD.MOV.U32 R6, RZ, RZ, 0x1 ;  /* 0x00000001ff067424 */ /* 0x000fe200078e00ff */
[----:B------:R-:W-:-:S05]  /*2500*/  DADD R18, R18, R24 ;  /* 0x0000000012127229 */ /* 0x000fca0000000018 */
        /* <DEDUP_REMOVED lines=12> */
[----:B------:R-:W-:Y:S01]  /*25d0*/  MOV R39, R27 ;  /* 0x0000001b00277202 */ /* 0x000fe20000000f00 */
[----:B------:R-:W-:Y:S01]  /*25e0*/  IMAD.MOV.U32 R9, RZ, RZ, 0x40080000 ;  /* 0x40080000ff097424 */ /* 0x000fe200078e00ff */
[----:B------:R-:W-:-:S07]  /*25f0*/  MOV R38, 0x2610 ;  /* 0x0000261000267802 */ /* 0x000fce0000000f00 */
[----:B------:R-:W-:Y:S05]  /*2600*/  CALL.REL.NOINC `($__internal_1_$__cuda_sm20_div_rn_f64_full) ;  /* 0x0000006000607944 */ /* 0x000fea0003c00000 */
[----:B------:R-:W-:-:S07]  /*2610*/  IMAD.MOV.U32 R7, RZ, RZ, R9 ;  /* 0x000000ffff077224 */ /* 0x000fce00078e0009 */
.L_x_43:
[----:B------:R-:W-:Y:S05]  /*2620*/  BSYNC.RECONVERGENT B3 ;  /* 0x0000000000037941 */ /* 0x000fea0003800200 */
.L_x_42:
        /* <DEDUP_REMOVED lines=25> */
.L_x_45:
[----:B------:R-:W-:Y:S05]  /*27c0*/  BSYNC.RECONVERGENT B3 ;  /* 0x0000000000037941 */ /* 0x000fea0003800200 */
.L_x_44:
[----:B------:R-:W-:Y:S02]  /*27d0*/  DADD R18, R18, R24 ;  /* 0x0000000012127229 */ /* 0x000fe40000000018 */
[----:B------:R-:W-:Y:S01]  /*27e0*/  DADD R32, R32, 1 ;  /* 0x3ff0000020207429 */ /* 0x000fe20000000000 */
[----:B------:R-:W-:Y:S10]  /*27f0*/  @P4 BRA `(.L_x_46) ;  /* 0xffffffec00fc4947 */ /* 0x000ff4000383ffff */
.L_x_26:
[----:B------:R-:W-:Y:S05]  /*2800*/  BSYNC.RECONVERGENT B1 ;  /* 0x0000000000017941 */ /* 0x000fea0003800200 */
.L_x_25:
[----:B------:R-:W-:Y:S01]  /*2810*/  DSETP.GE.AND P0, PT, R36, 120, PT ;  /* 0x405e00002400742a */ /* 0x000fe20003f06000 */
[----:B------:R-:W-:Y:S01]  /*2820*/  BSSY.RECONVERGENT B1, `(.L_x_47) ;  /* 0x0000048000017945 */ /* 0x000fe20003800200 */
[----:B------:R-:W-:-:S04]  /*2830*/  CS2R R6, SRZ ;  /* 0x0000000000067805 */ /* 0x000fc8000001ff00 */
[----:B------:R-:W-:-:S14]  /*2840*/  DSETP.LE.OR P0, PT, R36, RZ, P0 ;  /* 0x000000ff2400722a */ /* 0x000fdc0000703400 */
[----:B------:R-:W-:Y:S05]  /*2850*/  @P0 BRA `(.L_x_48) ;  /* 0x0000000400100947 */ /* 0x000fea0003800000 */
[----:B------:R-:W-:Y:S01]  /*2860*/  DADD R6, R12, -R36 ;  /* 0x000000000c067229 */ /* 0x000fe20000000824 */
[----:B------:R-:W-:Y:S01]  /*2870*/  UMOV UR4, 0x1c71c71c ;  /* 0x1c71c71c00047882 */ /* 0x000fe20000000000 */
[----:B------:R-:W-:Y:S01]  /*2880*/  UMOV UR5, 0x3fac71c7 ;  /* 0x3fac71c700057882 */ /* 0x000fe20000000000 */
[----:B------:R-:W-:Y:S01]  /*2890*/  IMAD.MOV.U32 R20, RZ, RZ, 0x652b82fe ;  /* 0x652b82feff147424 */ /* 0x000fe200078e00ff */
[----:B------:R-:W-:Y:S01]  /*28a0*/  MOV R21, 0x3ff71547 ;  /* 0x3ff7154700157802 */ /* 0x000fe20000000f00 */
[----:B------:R-:W-:Y:S03]  /*28b0*/  BSSY.RECONVERGENT B2, `(.L_x_49) ;  /* 0x000003b000027945 */ /* 0x000fe60003800200 */
[----:B------:R-:W-:-:S08]  /*28c0*/  DMUL R6, R6, R6 ;  /* 0x0000000606067228 */ /* 0x000fd00000000000 */
[----:B------:R-:W-:Y:S01]  /*28d0*/  DMUL R6, R6, -UR4 ;  /* 0x8000000406067c28 */ /* 0x000fe20008000000 */
[----:B------:R-:W-:Y:S01]  /*28e0*/  UMOV UR4, 0xfefa39ef ;  /* 0xfefa39ef00047882 */ /* 0x000fe20000000000 */
[----:B------:R-:W-:-:S06]  /*28f0*/  UMOV UR5, 0x3fe62e42 ;  /* 0x3fe62e4200057882 */ /* 0x000fcc0000000000 */
[----:B------:R-:W-:Y:S02]  /*2900*/  DFMA R20, R6, R20, 6.75539944105574400000e+15 ;  /* 0x433800000614742b */ /* 0x000fe40000000014 */
[----:B------:R-:W-:-:S06]  /*2910*/  FSETP.GEU.AND P0, PT, |R7|, 4.1917929649353027344, PT ;  /* 0x4086232b0700780b */ /* 0x000fcc0003f0e200 */
[----:B------:R-:W-:-:S08]  /*2920*/  DADD R22, R20, -6.75539944105574400000e+15 ;  /* 0xc338000014167429 */ /* 0x000fd00000000000 */
[----:B------:R-:W-:Y:S01]  /*2930*/  DFMA R24, R22, -UR4, R6 ;  /* 0x8000000416187c2b */ /* 0x000fe20008000006 */
[----:B------:R-:W-:Y:S01]  /*2940*/  UMOV UR4, 0x3b39803f ;  /* 0x3b39803f00047882 */ /* 0x000fe20000000000 */
[----:B------:R-:W-:-:S06]  /*2950*/  UMOV UR5, 0x3c7abc9e ;  /* 0x3c7abc9e00057882 */ /* 0x000fcc0000000000 */
[----:B------:R-:W-:Y:S01]  /*2960*/  DFMA R24, R22, -UR4, R24 ;  /* 0x8000000416187c2b */ /* 0x000fe20008000018 */
[----:B------:R-:W-:Y:S01]  /*2970*/  UMOV UR4, 0x69ce2bdf ;  /* 0x69ce2bdf00047882 */ /* 0x000fe20000000000 */
[----:B------:R-:W-:Y:S01]  /*2980*/  IMAD.MOV.U32 R22, RZ, RZ, -0x35dec16 ;  /* 0xfca213eaff167424 */ /* 0x000fe200078e00ff */
[----:B------:R-:W-:Y:S01]  /*2990*/  UMOV UR5, 0x3e5ade15 ;  /* 0x3e5ade1500057882 */ /* 0x000fe20000000000 */
[----:B------:R-:W-:-:S06]  /*29a0*/  IMAD.MOV.U32 R23, RZ, RZ, 0x3e928af3 ;  /* 0x3e928af3ff177424 */ /* 0x000fcc00078e00ff */
[----:B------:R-:W-:Y:S01]  /*29b0*/  DFMA R22, R24, UR4, R22 ;  /* 0x0000000418167c2b */ /* 0x000fe20008000016 */
[----:B------:R-:W-:Y:S01]  /*29c0*/  UMOV UR4, 0x62401315 ;  /* 0x6240131500047882 */ /* 0x000fe20000000000 */
[----:B------:R-:W-:-:S06]  /*29d0*/  UMOV UR5, 0x3ec71dee ;  /* 0x3ec71dee00057882 */ /* 0x000fcc0000000000 */
[----:B------:R-:W-:Y:S01]  /*29e0*/  DFMA R22, R24, R22, UR4 ;  /* 0x0000000418167e2b */ /* 0x000fe20008000016 */
        /* <DEDUP_REMOVED lines=20> */
[----:B------:R-:W-:-:S08]  /*2b30*/  DFMA R22, R24, R22, UR4 ;  /* 0x0000000418167e2b */ /* 0x000fd00008000016 */
[----:B------:R-:W-:-:S08]  /*2b40*/  DFMA R22, R24, R22, 1 ;  /* 0x3ff000001816742b */ /* 0x000fd00000000016 */
[----:B------:R-:W-:-:S10]  /*2b50*/  DFMA R24, R24, R22, 1 ;  /* 0x3ff000001818742b */ /* 0x000fd40000000016 */
[----:B------:R-:W-:Y:S02]  /*2b60*/  IMAD R23, R20, 0x100000, R25 ;  /* 0x0010000014177824 */ /* 0x000fe400078e0219 */
[----:B------:R-:W-:Y:S01]  /*2b70*/  IMAD.MOV.U32 R22, RZ, RZ, R24 ;  /* 0x000000ffff167224 */ /* 0x000fe200078e0018 */
[----:B------:R-:W-:Y:S06]  /*2b80*/  @!P0 BRA `(.L_x_50) ;  /* 0x0000000000348947 */ /* 0x000fec0003800000 */
[----:B------:R-:W-:Y:S01]  /*2b90*/  FSETP.GEU.AND P1, PT, |R7|, 4.2275390625, PT ;  /* 0x408748000700780b */ /* 0x000fe20003f2e200 */
[C---:B------:R-:W-:Y:S02]  /*2ba0*/  DADD R22, R6.reuse, +INF ;  /* 0x7ff0000006167429 */ /* 0x040fe40000000000 */
[----:B------:R-:W-:-:S08]  /*2bb0*/  DSETP.GEU.AND P0, PT, R6, RZ, PT ;  /* 0x000000ff0600722a */ /* 0x000fd00003f0e000 */
[----:B------:R-:W-:Y:S02]  /*2bc0*/  FSEL R22, R22, RZ, P0 ;  /* 0x000000ff16167208 */ /* 0x000fe40000000000 */
[----:B------:R-:W-:Y:S01]  /*2bd0*/  @!P1 LEA.HI R0, R20, R20, RZ, 0x1 ;  /* 0x0000001414009211 */ /* 0x000fe200078f08ff */
[----:B------:R-:W-:Y:S01]  /*2be0*/  @!P1 IMAD.MOV.U32 R6, RZ, RZ, R24 ;  /* 0x000000ffff069224 */ /* 0x000fe200078e0018 */
[----:B------:R-:W-:Y:S02]  /*2bf0*/  FSEL R23, R23, RZ, P0 ;  /* 0x000000ff17177208 */ /* 0x000fe40000000000 */
[----:B------:R-:W-:-:S05]  /*2c00*/  @!P1 SHF.R.S32.HI R7, RZ, 0x1, R0 ;  /* 0x00000001ff079819 */ /* 0x000fca0000011400 */
[----:B------:R-:W-:Y:S01]  /*2c10*/  @!P1 IMAD.IADD R20, R20, 0x1, -R7 ;  /* 0x0000000114149824 */ /* 0x000fe200078e0a07 */
[----:B------:R-:W-:-:S04]  /*2c20*/  @!P1 LEA R7, R7, R25, 0x14 ;  /* 0x0000001907079211 */ /* 0x000fc800078ea0ff */
[----:B------:R-:W-:Y:S01]  /*2c30*/  @!P1 LEA R21, R20, 0x3ff00000, 0x14 ;  /* 0x3ff0000014159811 */ /* 0x000fe200078ea0ff */
[----:B------:R-:W-:-:S06]  /*2c40*/  @!P1 IMAD.MOV.U32 R20, RZ, RZ, RZ ;  /* 0x000000ffff149224 */ /* 0x000fcc00078e00ff */
[----:B------:R-:W-:-:S11]  /*2c50*/  @!P1 DMUL R22, R6, R20 ;  /* 0x0000001406169228 */ /* 0x000fd60000000000 */
.L_x_50:
[----:B------:R-:W-:Y:S05]  /*2c60*/  BSYNC.RECONVERGENT B2 ;  /* 0x0000000000027941 */ /* 0x000fea0003800200 */
.L_x_49:
[----:B------:R-:W-:Y:S01]  /*2c70*/  UMOV UR4, 0x77e2cee1 ;  /* 0x77e2cee100047882 */ /* 0x000fe20000000000 */
[----:B------:R-:W-:Y:S02]  /*2c80*/  UMOV UR5, 0x3fc10583 ;  /* 0x3fc1058300057882 */ /* 0x000fe40000000000 */
[----:B------:R-:W-:-:S11]  /*2c90*/  DMUL R6, R22, UR4 ;  /* 0x0000000416067c28 */ /* 0x000fd60008000000 */
.L_x_48:
[----:B------:R-:W-:Y:S05]  /*2ca0*/  BSYNC.RECONVERGENT B1 ;  /* 0x0000000000017941 */ /* 0x000fea0003800200 */
.L_x_47:
[----:B------:R-:W0:Y:S01]  /*2cb0*/  LDCU.64 UR4, c[0x3][0x28] ;  /* 0x00c00500ff0477ac */ /* 0x000e220008000a00 */
[----:B------:R-:W-:Y:S01]  /*2cc0*/  DFMA R34, -R10, 0.5, R36 ;  /* 0x3fe000000a22782b */ /* 0x000fe20000000124 */
[----:B------:R-:W-:Y:S01]  /*2cd0*/  IMAD.MOV.U32 R24, RZ, RZ, 0x47ae147b ;  /* 0x47ae147bff187424 */ /* 0x000fe200078e00ff */
[----:B------:R-:W-:Y:S01]  /*2ce0*/  DMUL R6, R6, R2 ;  /* 0x0000000206067228 */ /* 0x000fe20000000000 */
[----:B------:R-:W-:Y:S01]  /*2cf0*/  IMAD.MOV.U32 R25, RZ, RZ, 0x40107ae1 ;  /* 0x40107ae1ff197424 */ /* 0x000fe200078e00ff */
[----:B------:R-:W-:Y:S01]  /*2d00*/  BSSY.RECONVERGENT B1, `(.L_x_51) ;  /* 0x000000f000017945 */ /* 0x000fe20003800200 */
[----:B------:R-:W-:-:S03]  /*2d10*/  MOV R58, 0x2df0 ;  /* 0x00002df0003a7802 */ /* 0x000fc60000000f00 */
[----:B------:R-:W-:Y:S02]  /*2d20*/  DADD R32, -R34, 120 ;  /* 0x405e000022207429 */ /* 0x000fe40000000100 */
[----:B------:R-:W-:-:S06]  /*2d30*/  DMUL R18, R6, R18 ;  /* 0x0000001206127228 */ /* 0x000fcc0000000000 */
[----:B------:R-:W-:Y:S02]  /*2d40*/  DADD R20, R34, R32 ;  /* 0x0000000022147229 */ /* 0x000fe40000000020 */
[----:B0-----:R-:W-:Y:S01]  /*2d50*/  DMUL R22, R32, UR4 ;  /* 0x0000000420167c28 */ /* 0x001fe20008000000 */
[----:B------:R-:W-:Y:S01]  /*2d60*/  UMOV UR4, 0x6a7ef9db ;  /* 0x6a7ef9db00047882 */ /* 0x000fe20000000000 */
[----:B------:R-:W-:-:S04]  /*2d70*/  UMOV UR5, 0x3fa374bc ;  /* 0x3fa374bc00057882 */ /* 0x000fc80000000000 */
[----:B------:R-:W0:Y:S01]  /*2d80*/  F2I.F64.FLOOR R0, R22 ;  /* 0x0000001600007311 */ /* 0x000e220000305100 */
[----:B------:R-:W-:-:S10]  /*2d90*/  DFMA R20, R20, UR4, -R24 ;  /* 0x0000000414147c2b */ /* 0x000fd40008000818 */
[----:B------:R-:W-:Y:S01]  /*2da0*/  IMAD.MOV.U32 R6, RZ, RZ, R20 ;  /* 0x000000ffff067224 */ /* 0x000fe200078e0014 */
[----:B------:R-:W-:Y:S01]  /*2db0*/  MOV R9, R21 ;  /* 0x0000001500097202 */ /* 0x000fe20000000f00 */
[----:B0-----:R-:W0:Y:S02]  /*2dc0*/  I2F.F64 R28, R0 ;  /* 0x00000000001c7312 */ /* 0x001e240000201c00 */
[----:B0-----:R-:W-:-:S11]  /*2dd0*/  DFMA R28, R28, R14, -R32 ;  /* 0x0000000e1c1c722b */ /* 0x001fd60000000820 */
[----:B------:R-:W-:Y:S05]  /*2de0*/  CALL.REL.NOINC `($_Z6MiddlePdS_$__internal_accurate_pow) ;  /* 0x0000005c00fc7944 */ /* 0x000fea0003c00000 */
[----:B------:R-:W-:Y:S05]  /*2df0*/  BSYNC.RECONVERGENT B1 ;  /* 0x0000000000017941 */ /* 0x000fea0003800200 */
.L_x_51:
[----:B------:R-:W-:Y:S01]  /*2e00*/  DADD R22, R20, 10 ;  /* 0x4024000014167429 */ /* 0x000fe20000000000 */
[----:B------:R-:W-:Y:S01]  /*2e10*/  BSSY.RECONVERGENT B1, `(.L_x_52) ;  /* 0x000000c000017945 */ /* 0x000fe20003800200 */
[----:B------:R-:W-:-:S08]  /*2e20*/  IMAD.MOV.U32 R7, RZ, RZ, R9 ;  /* 0x000000ffff077224 */ /* 0x000fd000078e0009 */
        /* <DEDUP_REMOVED lines=10> */
.L_x_53:
[----:B------:R-:W-:Y:S05]  /*2ed0*/  BSYNC.RECONVERGENT B1 ;  /* 0x0000000000017941 */ /* 0x000fea0003800200 */
.L_x_52:
        /* <DEDUP_REMOVED lines=19> */
[----:B------:R-:W-:Y:S02]  /*3010*/  IMAD.MOV.U32 R9, RZ, RZ, R21 ;  /* 0x000000ffff097224 */ /* 0x000fe400078e0015 */
[----:B------:R-:W-:Y:S01]  /*3020*/  DADD R26, R26, -R6 ;  /* 0x000000001a1a7229 */ /* 0x000fe20000000806 */
[----:B------:R-:W-:-:S07]  /*3030*/  MOV R6, R20 ;  /* 0x0000001400067202 */ /* 0x000fce0000000f00 */
[----:B------:R-:W-:-:S11]  /*3040*/  DMUL R26, R28, R26 ;  /* 0x0000001a1c1a7228 */ /* 0x000fd60000000000 */
[----:B------:R-:W-:Y:S05]  /*3050*/  CALL.REL.NOINC `($_Z6MiddlePdS_$__internal_accurate_pow) ;  /* 0x0000005c00607944 */ /* 0x000fea0003c00000 */
[----:B------:R-:W-:Y:S05]  /*3060*/  BSYNC.RECONVERGENT B1 ;  /* 0x0000000000017941 */ /* 0x000fea0003800200 */
.L_x_54:
[----:B------:R-:W-:Y:S01]  /*3070*/  DADD R24, R20, 10 ;  /* 0x4024000014187429 */ /* 0x000fe20000000000 */
[----:B------:R-:W-:Y:S01]  /*3080*/  IMAD.MOV.U32 R30, RZ, RZ, R6 ;  /* 0x000000ffff1e7224 */ /* 0x000fe200078e0006 */
[----:B------:R-:W-:Y:S01]  /*3090*/  BSSY.RECONVERGENT B1, `(.L_x_55) ;  /* 0x0000014000017945 */ /* 0x000fe20003800200 */
[----:B------:R-:W-:Y:S01]  /*30a0*/  IMAD.MOV.U32 R31, RZ, RZ, R9 ;  /* 0x000000ffff1f7224 */ /* 0x000fe200078e0009 */
[----:B------:R-:W-:Y:S01]  /*30b0*/  DSETP.GE.AND P0, PT, R22, R16, PT ;  /* 0x000000101600722a */ /* 0x000fe20003f06000 */
[----:B------:R-:W-:Y:S01]  /*30c0*/  IMAD.MOV.U32 R42, RZ, RZ, -0x2d0e5604 ;  /* 0xd2f1a9fcff2a7424 */ /* 0x000fe200078e00ff */
[----:B------:R-:W-:Y:S01]  /*30d0*/  MOV R6, R30 ;  /* 0x0000001e00067202 */ /* 0x000fe20000000f00 */
[----:B------:R-:W-:Y:S02]  /*30e0*/  IMAD.MOV.U32 R43, RZ, RZ, 0x3f40624d ;  /* 0x3f40624dff2b7424 */ /* 0x000fe400078e00ff */
[----:B------:R-:W-:Y:S01]  /*30f0*/  IMAD.MOV.U32 R7, RZ, RZ, R31 ;  /* 0x000000ffff077224 */ /* 0x000fe200078e001f */
[----:B------:R-:W-:-:S04]  /*3100*/  LOP3.LUT R24, R25, 0x7ff00000, RZ, 0xc0, !PT ;  /* 0x7ff0000019187812 */ /* 0x000fc800078ec0ff */
[----:B------:R-:W-:Y:S01]  /*3110*/  ISETP.NE.AND P3, PT, R24, 0x7ff00000, PT ;  /* 0x7ff000001800780c */ /* 0x000fe20003f65270 */
[----:B------:R-:W-:-:S12]  /*3120*/  DFMA R24, R26, 0.5, RZ ;  /* 0x3fe000001a18782b */ /* 0x000fd800000000ff */
        /* <DEDUP_REMOVED lines=10> */
.L_x_56:
[----:B------:R-:W-:Y:S05]  /*31d0*/  BSYNC.RECONVERGENT B1 ;  /* 0x0000000000017941 */ /* 0x000fea0003800200 */
.L_x_55:
[----:B------:R-:W-:Y:S01]  /*31e0*/  DADD R40, R6, R42 ;  /* 0x0000000006287229 */ /* 0x000fe2000000002a */
[----:B------:R-:W-:Y:S01]  /*31f0*/  IMAD.MOV.U32 R22, RZ, RZ, -0x66666666 ;  /* 0x9999999aff167424 */ /* 0x000fe200078e00ff */
[----:B------:R-:W-:Y:S01]  /*3200*/  MOV R23, 0x3fa99999 ;  /* 0x3fa9999900177802 */ /* 0x000fe20000000f00 */
[----:B------:R-:W-:Y:S01]  /*3210*/  IMAD.MOV.U32 R6, RZ, RZ, RZ ;  /* 0x000000ffff067224 */ /* 0x000fe200078e00ff */
[----:B------:R-:W-:Y:S01]  /*3220*/  FSEL R7, RZ, 1.875, !P0 ;  /* 0x3ff00000ff077808 */ /* 0x000fe20004000000 */
[----:B------:R-:W-:Y:S01]  /*3230*/  DSETP.NEU.AND P0, PT, R20, RZ, PT ;  /* 0x000000ff1400722a */ /* 0x000fe20003f0d000 */
[----:B------:R-:W-:Y:S01]  /*3240*/  BSSY.RECONVERGENT B1, `(.L_x_57) ;  /* 0x000000f000017945 */ /* 0x000fe20003800200 */
[----:B------:R-:W-:-:S03]  /*3250*/  DADD R38, RZ, -R24 ;  /* 0x00000000ff267229 */ /* 0x000fc60000000818 */
[----:B------:R-:W-:Y:S01]  /*3260*/  DFMA R24, R24, R22, -R6 ;  /* 0x000000161818722b */ /* 0x000fe20000000806 */
[----:B------:R-:W-:Y:S02]  /*3270*/  FSEL R40, R40, 1526726.625, P0 ;  /* 0x49ba5e3528287808 */ /* 0x000fe40000000000 */
[----:B------:R-:W-:-:S06]  /*3280*/  FSEL R41, R41, 1.8750624656677246094, P0 ;  /* 0x3ff0020c29297808 */ /* 0x000fcc0000000000 */
[----:B------:R-:W-:-:S08]  /*3290*/  DFMA R24, -R38, R40, R24 ;  /* 0x000000282618722b */ /* 0x000fd00000000118 */
[----:B------:R-:W-:Y:S01]  /*32a0*/  DMUL R24, R28, R24 ;  /* 0x000000181c187228 */ /* 0x000fe20000000000 */
        /* <DEDUP_REMOVED lines=8> */
.L_x_58:
[----:B------:R-:W-:Y:S05]  /*3330*/  BSYNC.RECONVERGENT B1 ;  /* 0x0000000000017941 */ /* 0x000fea0003800200 */
.L_x_57:
[----:B------:R-:W-:Y:S01]  /*3340*/  DFMA R20, R24, 0.5, RZ ;  /* 0x3fe000001814782b */ /* 0x000fe200000000ff */
[----:B------:R-:W-:Y:S01]  /*3350*/  IMAD.MOV.U32 R38, RZ, RZ, 0x47ae147b ;  /* 0x47ae147bff267424 */ /* 0x000fe200078e00ff */
[----:B------:R-:W-:Y:S01]  /*3360*/  DADD R30, R30, R42 ;  /* 0x000000001e1e7229 */ /* 0x000fe2000000002a */
[----:B------:R-:W-:Y:S01]  /*3370*/  IMAD.MOV.U32 R39, RZ, RZ, 0x40107ae1 ;  /* 0x40107ae1ff277424 */ /* 0x000fe200078e00ff */
[----:B------:R-:W-:Y:S01]  /*3380*/  DADD R32, R32, R28 ;  /* 0x0000000020207229 */ /* 0x000fe2000000001c */
[----:B------:R-:W-:Y:S01]  /*3390*/  UMOV UR4, 0x6a7ef9db ;  /* 0x6a7ef9db00047882 */ /* 0x000fe20000000000 */
[----:B------:R-:W-:Y:S01]  /*33a0*/  UMOV UR5, 0x3fa374bc ;  /* 0x3fa374bc00057882 */ /* 0x000fe20000000000 */
[----:B------:R-:W-:Y:S01]  /*33b0*/  BSSY.RECONVERGENT B1, `(.L_x_59) ;  /* 0x000000d000017945 */ /* 0x000fe20003800200 */
[----:B------:R-:W-:Y:S01]  /*33c0*/  DFMA R6, R20, R22, -R6 ;  /* 0x000000161406722b */ /* 0x000fe20000000806 */
[----:B------:R-:W-:Y:S01]  /*33d0*/  MOV R58, 0x3480 ;  /* 0x00003480003a7802 */ /* 0x000fe20000000f00 */
[----:B------:R-:W-:-:S02]  /*33e0*/  DADD R20, RZ, -R20 ;  /* 0x00000000ff147229 */ /* 0x000fc40000000814 */
[----:B------:R-:W-:Y:S01]  /*33f0*/  DADD R22, R34, R32 ;  /* 0x0000000022167229 */ /* 0x000fe20000000020 */
[----:B------:R-:W-:Y:S02]  /*3400*/  FSEL R30, R30, 1526726.625, P0 ;  /* 0x49ba5e351e1e7808 */ /* 0x000fe40000000000 */
[----:B------:R-:W-:-:S06]  /*3410*/  FSEL R31, R31, 1.8750624656677246094, P0 ;  /* 0x3ff0020c1f1f7808 */ /* 0x000fcc0000000000 */
[----:B------:R-:W-:Y:S02]  /*3420*/  DFMA R6, -R20, R30, R6 ;  /* 0x0000001e1406722b */ /* 0x000fe40000000106 */
[----:B------:R-:W-:-:S06]  /*3430*/  DFMA R20, R22, UR4, -R38 ;  /* 0x0000000416147c2b */ /* 0x000fcc0008000826 */
[----:B------:R-:W-:-:S04]  /*3440*/  DMUL R22, R28, R6 ;  /* 0x000000061c167228 */ /* 0x000fc80000000000 */
[----:B------:R-:W-:Y:S01]  /*3450*/  IMAD.MOV.U32 R6, RZ, RZ, R20 ;  /* 0x000000ffff067224 */ /* 0x000fe200078e0014 */
[----:B------:R-:W-:-:S07]  /*3460*/  MOV R9, R21 ;  /* 0x0000001500097202 */ /* 0x000fce0000000f00 */
[----:B------:R-:W-:Y:S05]  /*3470*/  CALL.REL.NOINC `($_Z6MiddlePdS_$__internal_accurate_pow) ;  /* 0x0000005800587944 */ /* 0x000fea0003c00000 */
[----:B------:R-:W-:Y:S05]  /*3480*/  BSYNC.RECONVERGENT B1 ;  /* 0x0000000000017941 */ /* 0x000fea0003800200 */
.L_x_59:
        /* <DEDUP_REMOVED lines=15> */
[----:B------:R-:W-:-:S06]  /*3580*/  DADD R38, RZ, R22 ;  /* 0x00000000ff267229 */ /* 0x000fcc0000000016 */
        /* <DEDUP_REMOVED lines=9> */
.L_x_61:
[----:B------:R-:W-:Y:S05]  /*3620*/  BSYNC.RECONVERGENT B1 ;  /* 0x0000000000017941 */ /* 0x000fea0003800200 */
.L_x_60:
[----:B------:R-:W-:Y:S01]  /*3630*/  DFMA R42, R40, -6, R26 ;  /* 0xc0180000282a782b */ /* 0x000fe2000000001a */
[----:B------:R-:W-:Y:S01]  /*3640*/  UMOV UR4, 0xd2f1a9fc ;  /* 0xd2f1a9fc00047882 */ /* 0x000fe20000000000 */
[----:B------:R-:W-:Y:S01]  /*3650*/  UMOV UR5, 0x3f40624d ;  /* 0x3f40624d00057882 */ /* 0x000fe20000000000 */
[----:B------:R-:W-:Y:S01]  /*3660*/  HFMA2 R44, -RZ, RZ, 0, 0 ;  /* 0x00000000ff2c7431 */ /* 0x000fe200000001ff */
[----:B------:R-:W-:Y:S01]  /*3670*/  DADD R30, R6, UR4 ;  /* 0x00000004061e7e29 */ /* 0x000fe20008000000 */
[----:B------:R-:W-:Y:S01]  /*3680*/  FSEL R45, RZ, 1.875, !P0 ;  /* 0x3ff00000ff2d7808 */ /* 0x000fe20004000000 */
        /* <DEDUP_REMOVED lines=16> */
[----:B------:R-:W-:Y:S01]  /*3790*/  MOV R38, 0x37d0 ;  /* 0x000037d000267802 */ /* 0x000fe20000000f00 */
[----:B------:R-:W-:Y:S02]  /*37a0*/  IMAD.MOV.U32 R39, RZ, RZ, R27 ;  /* 0x000000ffff277224 */ /* 0x000fe400078e001b */
[----:B------:R-:W-:-:S07]  /*37b0*/  IMAD.MOV.U32 R9, RZ, RZ, 0x40180000 ;  /* 0x40180000ff097424 */ /* 0x000fce00078e00ff */
[----:B------:R-:W-:Y:S05]  /*37c0*/  CALL.REL.NOINC `($__internal_1_$__cuda_sm20_div_rn_f64_full) ;  /* 0x0000004c00f07944 */ /* 0x000fea0003c00000 */
[----:B------:R-:W-:-:S07]  /*37d0*/  IMAD.MOV.U32 R7, RZ, RZ, R9 ;  /* 0x000000ffff077224 */ /* 0x000fce00078e0009 */
.L_x_63:
[----:B------:R-:W-:Y:S05]  /*37e0*/  BSYNC.RECONVERGENT B1 ;  /* 0x0000000000017941 */ /* 0x000fea0003800200 */
.L_x_62:
[----:B------:R-:W0:Y:S01]  /*37f0*/  MUFU.RCP64H R21, 3 ;  /* 0x4008000000157908 */ /* 0x000e220000001800 */
[----:B------:R-:W-:Y:S01]  /*3800*/  IMAD.MOV.U32 R26, RZ, RZ, 0x0 ;  /* 0x00000000ff1a7424 */ /* 0x000fe200078e00ff */
[----:B------:R-:W-:Y:S01]  /*3810*/  MOV R27, 0x40080000 ;  /* 0x40080000001b7802 */ /* 0x000fe20000000f00 */
[----:B------:R-:W-:Y:S01]  /*3820*/  IMAD.MOV.U32 R20, RZ, RZ, 0x1 ;  /* 0x00000001ff147424 */ /* 0x000fe200078e00ff */
[----:B------:R-:W-:Y:S01]  /*3830*/  FSETP.GEU.AND P1, PT, |R25|, 6.5827683646048100446e-37, PT ;  /* 0x036000001900780b */ /* 0x000fe20003f2e200 */
[----:B------:R-:W-:Y:S04]  /*3840*/  BSSY.RECONVERGENT B1, `(.L_x_64) ;  /* 0x0000014000017945 */ /* 0x000fe80003800200 */
        /* <DEDUP_REMOVED lines=17> */
[----:B------:R-:W-:Y:S01]  /*3960*/  IMAD.MOV.U32 R26, RZ, RZ, R6 ;  /* 0x000000ffff1a7224 */ /* 0x000fe200078e0006 */
[----:B------:R-:W-:-:S07]  /*3970*/  MOV R27, R9 ;  /* 0x00000009001b7202 */ /* 0x000fce0000000f00 */
.L_x_65:
[----:B------:R-:W-:Y:S05]  /*3980*/  BSYNC.RECONVERGENT B1 ;  /* 0x0000000000017941 */ /* 0x000fea0003800200 */
.L_x_64:
        /* <DEDUP_REMOVED lines=20> */
[----:B------:R-:W-:Y:S01]  /*3ad0*/  IMAD.MOV.U32 R39, RZ, RZ, R23 ;  /* 0x000000ffff277224 */ /* 0x000fe200078e0017 */
[----:B------:R-:W-:-:S07]  /*3ae0*/  MOV R38, 0x3b00 ;  /* 0x00003b0000267802 */ /* 0x000fce0000000f00 */
[----:B------:R-:W-:Y:S05]  /*3af0*/  CALL.REL.NOINC `($__internal_1_$__cuda_sm20_div_rn_f64_full) ;  /* 0x0000004c00247944 */ /* 0x000fea0003c00000 */
[----:B------:R-:W-:-:S07]  /*3b00*/  IMAD.MOV.U32 R7, RZ, RZ, R9 ;  /* 0x000000ffff077224 */ /* 0x000fce00078e0009 */
.L_x_67:
[----:B------:R-:W-:Y:S05]  /*3b10*/  BSYNC.RECONVERGENT B1 ;  /* 0x0000000000017941 */ /* 0x000fea0003800200 */
.L_x_66:
        /* <DEDUP_REMOVED lines=19> */
[----:B------:R-:W-:Y:S01]  /*3c50*/  MOV R39, R29 ;  /* 0x0000001d00277202 */ /* 0x000fe20000000f00 */
[----:B------:R-:W-:Y:S01]  /*3c60*/  IMAD.MOV.U32 R9, RZ, RZ, 0x40180000 ;  /* 0x40180000ff097424 */ /* 0x000fe200078e00ff */
[----:B------:R-:W-:-:S07]  /*3c70*/  MOV R38, 0x3c90 ;  /* 0x00003c9000267802 */ /* 0x000fce0000000f00 */
[----:B------:R-:W-:Y:S05]  /*3c80*/  CALL.REL.NOINC `($__internal_1_$__cuda_sm20_div_rn_f64_full) ;  /* 0x0000004800c07944 */ /* 0x000fea0003c00000 */
[----:B------:R-:W-:Y:S02]  /*3c90*/  IMAD.MOV.U32 R22, RZ, RZ, R6 ;  /* 0x000000ffff167224 */ /* 0x000fe400078e0006 */
[----:B------:R-:W-:-:S07]  /*3ca0*/  IMAD.MOV.U32 R23, RZ, RZ, R9 ;  /* 0x000000ffff177224 */ /* 0x000fce00078e0009 */
.L_x_69:
[----:B------:R-:W-:Y:S05]  /*3cb0*/  BSYNC.RECONVERGENT B1 ;  /* 0x0000000000017941 */ /* 0x000fea0003800200 */
.L_x_68:
[----:B------:R-:W-:Y:S01]  /*3cc0*/  ISETP.GE.AND P0, PT, R0, 0x1, PT ;  /* 0x000000010000780c */ /* 0x000fe20003f06270 */
[----:B------:R-:W-:Y:S01]  /*3cd0*/  BSSY.RECONVERGENT B1, `(.L_x_70) ;  /* 0x0000109000017945 */ /* 0x000fe20003800200 */
[----:B------:R-:W-:-:S11]  /*3ce0*/  DADD R22, R20, R22 ;  /* 0x0000000014167229 */ /* 0x000fd60000000016 */
[----:B------:R-:W-:Y:S05]  /*3cf0*/  @!P0 BRA `(.L_x_71) ;  /* 0x0000001000188947 */ /* 0x000fea0003800000 */
[----:B------:R-:W-:-:S07]  /*3d00*/  IMAD.MOV.U32 R7, RZ, RZ, RZ ;  /* 0x000000ffff077224 */ /* 0x000fce00078e00ff */
.L_x_91:
[----:B------:R0:W1:Y:S01]  /*3d10*/  I2F.F64.U32 R24, R7 ;  /* 0x0000000700187312 */ /* 0x0000620000201800 */
[----:B------:R-:W-:Y:S01]  /*3d20*/  IMAD.MOV.U32 R26, RZ, RZ, 0x47ae147b ;  /* 0x47ae147bff1a7424 */ /* 0x000fe200078e00ff */
[----:B------:R-:W-:Y:S01]  /*3d30*/  MOV R27, 0x40107ae1 ;  /* 0x40107ae1001b7802 */ /* 0x000fe20000000f00 */
[----:B------:R-:W-:Y:S01]  /*3d40*/  UMOV UR4, 0x6a7ef9db ;  /* 0x6a7ef9db00047882 */ /* 0x000fe20000000000 */
[----:B------:R-:W-:Y:S01]  /*3d50*/  UMOV UR5, 0x3fa374bc ;  /* 0x3fa374bc00057882 */ /* 0x000fe20000000000 */
[----:B------:R-:W-:Y:S01]  /*3d60*/  BSSY.RECONVERGENT B2, `(.L_x_72) ;  /* 0x000000a000027945 */ /* 0x000fe20003800200 */
[----:B------:R-:W-:Y:S01]  /*3d70*/  MOV R58, 0x3e00 ;  /* 0x00003e00003a7802 */ /* 0x000fe20000000f00 */
[----:B0-----:R-:W-:-:S05]  /*3d80*/  VIADD R7, R7, 0x1 ;  /* 0x0000000107077836 */ /* 0x001fca0000000000 */
[----:B------:R-:W-:Y:S01]  /*3d90*/  ISETP.NE.AND P4, PT, R7, R0, PT ;  /* 0x000000000700720c */ /* 0x000fe20003f85270 */
[----:B-1----:R-:W-:-:S08]  /*3da0*/  DFMA R24, R24, -R14, R32 ;  /* 0x8000000e1818722b */ /* 0x002fd00000000020 */
[----:B------:R-:W-:-:S08]  /*3db0*/  DADD R20, R34, R24 ;  /* 0x0000000022147229 */ /* 0x000fd00000000018 */
[----:B------:R-:W-:-:S10]  /*3dc0*/  DFMA R20, R20, UR4, -R26 ;  /* 0x0000000414147c2b */ /* 0x000fd4000800081a */
[----:B------:R-:W-:Y:S02]  /*3dd0*/  IMAD.MOV.U32 R6, RZ, RZ, R20 ;  /* 0x000000ffff067224 */ /* 0x000fe400078e0014 */
[----:B------:R-:W-:-:S07]  /*3de0*/  IMAD.MOV.U32 R9, RZ, RZ, R21 ;  /* 0x000000ffff097224 */ /* 0x000fce00078e0015 */
[----:B------:R-:W-:Y:S05]  /*3df0*/  CALL.REL.NOINC `($_Z6MiddlePdS_$__internal_accurate_pow) ;  /* 0x0000004c00f87944 */ /* 0x000fea0003c00000 */
[----:B------:R-:W-:Y:S05]  /*3e00*/  BSYNC.RECONVERGENT B2 ;  /* 0x0000000000027941 */ /* 0x000fea0003800200 */
.L_x_72:
[----:B------:R-:W-:Y:S01]  /*3e10*/  DADD R26, R20, 10 ;  /* 0x40240000141a7429 */ /* 0x000fe20000000000 */
[----:B------:R-:W-:Y:S01]  /*3e20*/  BSSY.RECONVERGENT B2, `(.L_x_73) ;  /* 0x000000e000027945 */ /* 0x000fe20003800200 */
[----:B------:R-:W-:-:S08]  /*3e30*/  DSETP.GE.AND P0, PT, R24, R16, PT ;  /* 0x000000101800722a */ /* 0x000fd00003f06000 */
[----:B------:R-:W-:Y:S01]  /*3e40*/  LOP3.LUT R26, R27, 0x7ff00000, RZ, 0xc0, !PT ;  /* 0x7ff000001b1a7812 */ /* 0x000fe200078ec0ff */
[----:B------:R-:W-:-:S03]  /*3e50*/  IMAD.MOV.U32 R27, RZ, RZ, R9 ;  /* 0x000000ffff1b7224 */ /* 0x000fc600078e0009 */
[----:B------:R-:W-:Y:S01]  /*3e60*/  ISETP.NE.AND P1, PT, R26, 0x7ff00000, PT ;  /* 0x7ff000001a00780c */ /* 0x000fe20003f25270 */
[----:B------:R-:W-:-:S12]  /*3e70*/  IMAD.MOV.U32 R26, RZ, RZ, R6 ;  /* 0x000000ffff1a7224 */ /* 0x000fd800078e0006 */
[----:B------:R-:W-:Y:S05]  /*3e80*/  @P1 BRA `(.L_x_74) ;  /* 0x00000000001c1947 */ /* 0x000fea0003800000 */
[----:B------:R-:W-:-:S14]  /*3e90*/  DSETP.NAN.AND P1, PT, R20, R20, PT ;  /* 0x000000141400722a */ /* 0x000fdc0003f28000 */
[----:B------:R-:W-:Y:S01]  /*3ea0*/  @P1 DADD R26, R20, 10 ;  /* 0x40240000141a1429 */ /* 0x000fe20000000000 */
[----:B------:R-:W-:Y:S10]  /*3eb0*/  @P1 BRA `(.L_x_74) ;  /* 0x0000000000101947 */ /* 0x000ff40003800000 */
[----:B------:R-:W-:-:S14]  /*3ec0*/  DSETP.NEU.AND P1, PT, |R20|, +INF , PT ;  /* 0x7ff000001400742a */ /* 0x000fdc0003f2d200 */
[----:B------:R-:W-:Y:S02]  /*3ed0*/  @!P1 ISETP.GE.AND P2, PT, R21, RZ, PT ;  /* 0x000000ff1500920c */ /* 0x000fe40003f46270 */
[----:B------:R-:W-:Y:S02]  /*3ee0*/  @!P1 MOV R26, RZ ;  /* 0x000000ff001a9202 */ /* 0x000fe40000000f00 */
[----:B------:R-:W-:-:S09]  /*3ef0*/  @!P1 SEL R27, RZ, 0x7ff00000, !P2 ;  /* 0x7ff00000ff1b9807 */ /* 0x000fd20005000000 */
.L_x_74:
[----:B------:R-:W-:Y:S05]  /*3f00*/  BSYNC.RECONVERGENT B2 ;  /* 0x0000000000027941 */ /* 0x000fea0003800200 */
.L_x_73:
        /* <DEDUP_REMOVED lines=19> */
[----:B------:R-:W-:Y:S02]  /*4040*/  IMAD.MOV.U32 R26, RZ, RZ, 0x47ae147b ;  /* 0x47ae147bff1a7424 */ /* 0x000fe400078e00ff */
[----:B------:R-:W-:-:S03]  /*4050*/  IMAD.MOV.U32 R27, RZ, RZ, 0x40107ae1 ;  /* 0x40107ae1ff1b7424 */ /* 0x000fc600078e00ff */
[----:B------:R-:W-:-:S03]  /*4060*/  DMUL R30, R30, -R14 ;  /* 0x8000000e1e1e7228 */ /* 0x000fc60000000000 */
[----:B------:R-:W-:-:S05]  /*4070*/  DFMA R20, R20, UR4, -R26 ;  /* 0x0000000414147c2b */ /* 0x000fca000800081a */
[----:B------:R-:W-:-:S05]  /*4080*/  DFMA R26, R30, 0.5, R22 ;  /* 0x3fe000001e1a782b */ /* 0x000fca0000000016 */
[----:B------:R-:W-:Y:S02]  /*4090*/  IMAD.MOV.U32 R6, RZ, RZ, R20 ;  /* 0x000000ffff067224 */ /* 0x000fe400078e0014 */
[----:B------:R-:W-:-:S07]  /*40a0*/  IMAD.MOV.U32 R9, RZ, RZ, R21 ;  /* 0x000000ffff097224 */ /* 0x000fce00078e0015 */
[----:B------:R-:W-:Y:S05]  /*40b0*/  CALL.REL.NOINC `($_Z6MiddlePdS_$__internal_accurate_pow) ;  /* 0x0000004c00487944 */ /* 0x000fea0003c00000 */
[----:B------:R-:W-:Y:S05]  /*40c0*/  BSYNC.RECONVERGENT B2 ;  /* 0x0000000000027941 */ /* 0x000fea0003800200 */
.L_x_75:
[----:B------:R-:W-:Y:S01]  /*40d0*/  DADD R38, R20, 10 ;  /* 0x4024000014267429 */ /* 0x000fe20000000000 */
[----:B------:R-:W-:Y:S01]  /*40e0*/  MOV R42, R6 ;  /* 0x00000006002a7202 */ /* 0x000fe20000000f00 */
[----:B------:R-:W-:Y:S01]  /*40f0*/  IMAD.MOV.U32 R43, RZ, RZ, R9 ;  /* 0x000000ffff2b7224 */ /* 0x000fe200078e0009 */
[----:B------:R-:W-:Y:S01]  /*4100*/  BSSY.RECONVERGENT B2, `(.L_x_76) ;  /* 0x0000012000027945 */ /* 0x000fe20003800200 */
[----:B------:R-:W-:Y:S01]  /*4110*/  DSETP.GE.AND P0, PT, R28, R16, PT ;  /* 0x000000101c00722a */ /* 0x000fe20003f06000 */
[----:B------:R-:W-:Y:S02]  /*4120*/  IMAD.MOV.U32 R44, RZ, RZ, -0x2d0e5604 ;  /* 0xd2f1a9fcff2c7424 */ /* 0x000fe400078e00ff */
[----:B------:R-:W-:Y:S02]  /*4130*/  IMAD.MOV.U32 R45, RZ, RZ, 0x3f40624d ;  /* 0x3f40624dff2d7424 */ /* 0x000fe400078e00ff */
[----:B------:R-:W-:Y:S01]  /*4140*/  IMAD.MOV.U32 R28, RZ, RZ, R42 ;  /* 0x000000ffff1c7224 */ /* 0x000fe200078e002a */
[----:B------:R-:W-:Y:S01]  /*4150*/  LOP3.LUT R38, R39, 0x7ff00000, RZ, 0xc0, !PT ;  /* 0x7ff0000027267812 */ /* 0x000fe200078ec0ff */
[----:B------:R-:W-:-:S03]  /*4160*/  IMAD.MOV.U32 R29, RZ, RZ, R43 ;  /* 0x000000ffff1d7224 */ /* 0x000fc600078e002b */
[----:B------:R-:W-:-:S13]  /*4170*/  ISETP.NE.AND P3, PT, R38, 0x7ff00000, PT ;  /* 0x7ff000002600780c */ /* 0x000fda0003f65270 */
        /* <DEDUP_REMOVED lines=10> */
.L_x_77:
[----:B------:R-:W-:Y:S05]  /*4220*/  BSYNC.RECONVERGENT B2 ;  /* 0x0000000000027941 */ /* 0x000fea0003800200 */
.L_x_76:
        /* <DEDUP_REMOVED lines=12> */
[----:B------:R-:W-:Y:S01]  /*42f0*/  DMUL R28, R28, -R14 ;  /* 0x8000000e1c1c7228 */ /* 0x000fe20000000000 */
        /* <DEDUP_REMOVED lines=8> */
.L_x_79:
[----:B------:R-:W-:Y:S05]  /*4380*/  BSYNC.RECONVERGENT B2 ;  /* 0x0000000000027941 */ /* 0x000fea0003800200 */
.L_x_78:
        /* <DEDUP_REMOVED lines=17> */
[----:B------:R-:W-:Y:S02]  /*44a0*/  IMAD.MOV.U32 R6, RZ, RZ, R20 ;  /* 0x000000ffff067224 */ /* 0x000fe400078e0014 */
[----:B------:R-:W-:-:S07]  /*44b0*/  IMAD.MOV.U32 R9, RZ, RZ, R21 ;  /* 0x000000ffff097224 */ /* 0x000fce00078e0015 */
[----:B------:R-:W-:Y:S05]  /*44c0*/  CALL.REL.NOINC `($_Z6MiddlePdS_$__internal_accurate_pow) ;  /* 0x0000004800447944 */ /* 0x000fea0003c00000 */
[----:B------:R-:W-:Y:S05]  /*44d0*/  BSYNC.RECONVERGENT B2 ;  /* 0x0000000000027941 */ /* 0x000fea0003800200 */
.L_x_80:
[----:B------:R-:W0:Y:S01]  /*44e0*/  MUFU.RCP64H R39, 6 ;  /* 0x4018000000277908 */ /* 0x000e220000001800 */
[----:B------:R-:W-:Y:S01]  /*44f0*/  IMAD.MOV.U32 R40, RZ, RZ, 0x0 ;  /* 0x00000000ff287424 */ /* 0x000fe200078e00ff */
[----:B------:R-:W-:Y:S01]  /*4500*/  MOV R41, 0x40180000 ;  /* 0x4018000000297802 */ /* 0x000fe20000000f00 */
[----:B------:R-:W-:Y:S01]  /*4510*/  IMAD.MOV.U32 R38, RZ, RZ, 0x1 ;  /* 0x00000001ff267424 */ /* 0x000fe200078e00ff */
[----:B------:R-:W-:Y:S01]  /*4520*/  BSSY.RECONVERGENT B2, `(.L_x_81) ;  /* 0x0000016000027945 */ /* 0x000fe20003800200 */
[----:B------:R-:W-:Y:S01]  /*4530*/  DSETP.GE.AND P0, PT, R24, R16, PT ;  /* 0x000000101800722a */ /* 0x000fe20003f06000 */
[----:B------:R-:W-:Y:S02]  /*4540*/  IMAD.MOV.U32 R24, RZ, RZ, R6 ;  /* 0x000000ffff187224 */ /* 0x000fe400078e0006 */
[----:B------:R-:W-:Y:S01]  /*4550*/  IMAD.MOV.U32 R25, RZ, RZ, R9 ;  /* 0x000000ffff197224 */ /* 0x000fe200078e0009 */
        /* <DEDUP_REMOVED lines=18> */
.L_x_82:
[----:B------:R-:W-:Y:S05]  /*4680*/  BSYNC.RECONVERGENT B2 ;  /* 0x0000000000027941 */ /* 0x000fea0003800200 */
.L_x_81:
        /* <DEDUP_REMOVED lines=28> */
.L_x_84:
[----:B------:R-:W-:Y:S05]  /*4850*/  BSYNC.RECONVERGENT B3 ;  /* 0x0000000000037941 */ /* 0x000fea0003800200 */
.L_x_83:
        /* <DEDUP_REMOVED lines=23> */
[----:B------:R-:W-:Y:S02]  /*49d0*/  IMAD.MOV.U32 R30, RZ, RZ, R6 ;  /* 0x000000ffff1e7224 */ /* 0x000fe400078e0006 */
[----:B------:R-:W-:-:S07]  /*49e0*/  IMAD.MOV.U32 R31, RZ, RZ, R9 ;  /* 0x000000ffff1f7224 */ /* 0x000fce00078e0009 */
.L_x_86:
[----:B------:R-:W-:Y:S05]  /*49f0*/  BSYNC.RECONVERGENT B3 ;  /* 0x0000000000037941 */ /* 0x000fea0003800200 */
.L_x_85:
        /* <DEDUP_REMOVED lines=25> */
.L_x_88:
[----:B------:R-:W-:Y:S05]  /*4b90*/  BSYNC.RECONVERGENT B3 ;  /* 0x0000000000037941 */ /* 0x000fea0003800200 */
.L_x_87:
        /* <DEDUP_REMOVED lines=25> */
.L_x_90:
[----:B------:R-:W-:Y:S05]  /*4d30*/  BSYNC.RECONVERGENT B3 ;  /* 0x0000000000037941 */ /* 0x000fea0003800200 */
.L_x_89:
[----:B------:R-:W-:Y:S01]  /*4d40*/  DADD R22, R22, R26 ;  /* 0x0000000016167229 */ /* 0x000fe2000000001a */
[----:B------:R-:W-:Y:S10]  /*4d50*/  @P4 BRA `(.L_x_91) ;  /* 0xffffffec00ec4947 */ /* 0x000ff4000383ffff */
.L_x_71:
[----:B------:R-:W-:Y:S05]  /*4d60*/  BSYNC.RECONVERGENT B1 ;  /* 0x0000000000017941 */ /* 0x000fea0003800200 */
.L_x_70:
        /* <DEDUP_REMOVED lines=63> */
[----:B------:R-:W-:-:S04]  /*5160*/  @!P1 SHF.R.S32.HI R7, RZ, 0x1, R0 ;  /* 0x00000001ff079819 */ /* 0x000fc80000011400 */
[----:B------:R-:W-:Y:S01]  /*5170*/  @!P1 IADD3 R20, PT, PT, R20, -R7, RZ ;  /* 0x8000000714149210 */ /* 0x000fe20007ffe0ff */
[----:B------:R-:W-:-:S03]  /*5180*/  @!P1 IMAD R7, R7, 0x100000, R25 ;  /* 0x0010000007079824 */ /* 0x000fc600078e0219 */
[----:B------:R-:W-:Y:S01]  /*5190*/  @!P1 LEA R21, R20, 0x3ff00000, 0x14 ;  /* 0x3ff0000014159811 */ /* 0x000fe200078ea0ff */
[----:B------:R-:W-:-:S06]  /*51a0*/  @!P1 IMAD.MOV.U32 R20, RZ, RZ, RZ ;  /* 0x000000ffff149224 */ /* 0x000fcc00078e00ff */
[----:B------:R-:W-:-:S11]  /*51b0*/  @!P1 DMUL R26, R6, R20 ;  /* 0x00000014061a9228 */ /* 0x000fd60000000000 */
.L_x_95:
[----:B------:R-:W-:Y:S05]  /*51c0*/  BSYNC.RECONVERGENT B2 ;  /* 0x0000000000027941 */ /* 0x000fea0003800200 */
.L_x_94:
[----:B------:R-:W-:Y:S01]  /*51d0*/  UMOV UR4, 0x77e2cee1 ;  /* 0x77e2cee100047882 */ /* 0x000fe20000000000 */
[----:B------:R-:W-:Y:S02]  /*51e0*/  UMOV UR5, 0x3fc10583 ;  /* 0x3fc1058300057882 */ /* 0x000fe40000000000 */
[----:B------:R-:W-:-:S11]  /*51f0*/  DMUL R26, R26, UR4 ;  /* 0x000000041a1a7c28 */ /* 0x000fd60008000000 */
.L_x_93:
[----:B------:R-:W-:Y:S05]  /*5200*/  BSYNC.RECONVERGENT B1 ;  /* 0x0000000000017941 */ /* 0x000fea0003800200 */
.L_x_92:
[----:B------:R-:W0:Y:S01]  /*5210*/  LDCU.64 UR4, c[0x3][0x28] ;  /* 0x00c00500ff0477ac */ /* 0x000e220008000a00 */
[----:B------:R-:W-:Y:S01]  /*5220*/  DADD R20, R36, -R10 ;  /* 0x0000000024147229 */ /* 0x000fe2000000080a */
[----:B------:R-:W-:Y:S01]  /*5230*/  BSSY.RECONVERGENT B1, `(.L_x_96) ;  /* 0x0000012000017945 */ /* 0x000fe20003800200 */
[----:B------:R-:W-:Y:S01]  /*5240*/  IMAD.MOV.U32 R36, RZ, RZ, 0x47ae147b ;  /* 0x47ae147bff247424 */ /* 0x000fe200078e00ff */
[----:B------:R-:W-:Y:S01]  /*5250*/  MOV R37, 0x40107ae1 ;  /* 0x40107ae100257802 */ /* 0x000fe20000000f00 */
[----:B------:R-:W-:Y:S01]  /*5260*/  DMUL R28, R26, R4 ;  /* 0x000000041a1c7228 */ /* 0x000fe20000000000 */
[----:B------:R-:W-:-:S03]  /*5270*/  MOV R58, 0x5350 ;  /* 0x00005350003a7802 */ /* 0x000fc60000000f00 */
[----:B------:R-:W-:-:S04]  /*5280*/  DADD R24, -R20, 120 ;  /* 0x405e000014187429 */ /* 0x000fc80000000100 */
[----:B------:R-:W-:-:S04]  /*5290*/  DMUL R22, R28, R22 ;  /* 0x000000161c167228 */ /* 0x000fc80000000000 */
[----:B------:R-:W-:Y:S02]  /*52a0*/  DADD R32, R20, R24 ;  /* 0x0000000014207229 */ /* 0x000fe40000000018 */
[----:B0-----:R-:W-:Y:S01]  /*52b0*/  DMUL R30, R24, UR4 ;  /* 0x00000004181e7c28 */ /* 0x001fe20008000000 */
[----:B------:R-:W-:Y:S01]  /*52c0*/  UMOV UR4, 0x6a7ef9db ;  /* 0x6a7ef9db00047882 */ /* 0x000fe20000000000 */
[----:B------:R-:W-:-:S04]  /*52d0*/  UMOV UR5, 0x3fa374bc ;  /* 0x3fa374bc00057882 */ /* 0x000fc80000000000 */
[----:B------:R-:W0:Y:S01]  /*52e0*/  F2I.F64.FLOOR R7, R30 ;  /* 0x0000001e00077311 */ /* 0x000e220000305100 */
[----:B------:R-:W-:-:S10]  /*52f0*/  DFMA R26, R32, UR4, -R36 ;  /* 0x00000004201a7c2b */ /* 0x000fd40008000824 */
[----:B------:R-:W-:Y:S02]  /*5300*/  IMAD.MOV.U32 R6, RZ, RZ, R26 ;  /* 0x000000ffff067224 */ /* 0x000fe400078e001a */
[----:B------:R-:W-:Y:S01]  /*5310*/  IMAD.MOV.U32 R9, RZ, RZ, R27 ;  /* 0x000000ffff097224 */ /* 0x000fe200078e001b */
[----:B0-----:R-:W0:Y:S02]  /*5320*/  I2F.F64 R34, R7 ;  /* 0x0000000700227312 */ /* 0x001e240000201c00 */
[----:B0-----:R-:W-:-:S11]  /*5330*/  DFMA R34, R34, R14, -R24 ;  /* 0x0000000e2222722b */ /* 0x001fd60000000818 */
[----:B------:R-:W-:Y:S05]  /*5340*/  CALL.REL.NOINC `($_Z6MiddlePdS_$__internal_accurate_pow) ;  /* 0x0000003800a47944 */ /* 0x000fea0003c00000 */
[----:B------:R-:W-:Y:S05]  /*5350*/  BSYNC.RECONVERGENT B1 ;  /* 0x0000000000017941 */ /* 0x000fea0003800200 */
.L_x_96:
[----:B------:R-:W-:Y:S01]  /*5360*/  DADD R28, R26, 10 ;  /* 0x402400001a1c7429 */ /* 0x000fe20000000000 */
[----:B------:R-:W-:Y:S09]  /*5370*/  BSSY.RECONVERGENT B1, `(.L_x_97) ;  /* 0x000000d000017945 */ /* 0x000ff20003800200 */
        /* <DEDUP_REMOVED lines=12> */
.L_x_98:
[----:B------:R-:W-:Y:S05]  /*5440*/  BSYNC.RECONVERGENT B1 ;  /* 0x0000000000017941 */ /* 0x000fea0003800200 */
.L_x_97:
[----:B------:R-:W-:Y:S01]  /*5450*/  UMOV UR4, 0xd2f1a9fc ;  /* 0xd2f1a9fc00047882 */ /* 0x000fe20000000000 */
[----:B------:R-:W-:Y:S01]  /*5460*/  UMOV UR5, 0x3f40624d ;  /* 0x3f40624d00057882 */ /* 0x000fe20000000000 */
[----:B------:R-:W-:Y:S01]  /*5470*/  DSETP.NEU.AND P1, PT, R26, RZ, PT ;  /* 0x000000ff1a00722a */ /* 0x000fe20003f2d000 */
[----:B------:R-:W-:Y:S01]  /*5480*/  IMAD.MOV.U32 R36, RZ, RZ, 0x47ae147b ;  /* 0x47ae147bff247424 */ /* 0x000fe200078e00ff */
[----:B------:R-:W-:Y:S01]  /*5490*/  DADD R28, R28, UR4 ;  /* 0x000000041c1c7e29 */ /* 0x000fe20008000000 */
[----:B------:R-:W-:Y:S01]  /*54a0*/  IMAD.MOV.U32 R37, RZ, RZ, 0x40107ae1 ;  /* 0x40107ae1ff257424 */ /* 0x000fe200078e00ff */
[----:B------:R-:W-:Y:S01]  /*54b0*/  DSETP.GE.AND P0, PT, R24, R16, PT ;  /* 0x000000101800722a */ /* 0x000fe20003f06000 */
[----:B------:R-:W-:Y:S01]  /*54c0*/  IMAD.MOV.U32 R32, RZ, RZ, RZ ;  /* 0x000000ffff207224 */ /* 0x000fe200078e00ff */
[----:B------:R-:W-:Y:S01]  /*54d0*/  UMOV UR4, 0x6a7ef9db ;  /* 0x6a7ef9db00047882 */ /* 0x000fe20000000000 */
[----:B------:R-:W-:Y:S01]  /*54e0*/  UMOV UR5, 0x3fa374bc ;  /* 0x3fa374bc00057882 */ /* 0x000fe20000000000 */
[----:B------:R-:W-:Y:S01]  /*54f0*/  BSSY.RECONVERGENT B1, `(.L_x_99) ;  /* 0x000000e000017945 */ /* 0x000fe20003800200 */
[----:B------:R-:W-:Y:S01]  /*5500*/  MOV R58, 0x55d0 ;  /* 0x000055d0003a7802 */ /* 0x000fe20000000f00 */
[----:B------:R-:W-:Y:S01]  /*5510*/  DMUL R30, RZ, R28 ;  /* 0x0000001cff1e7228 */ /* 0x000fe20000000000 */
[----:B------:R-:W-:Y:S01]  /*5520*/  FSEL R33, RZ, -1.875, !P0 ;  /* 0xbff00000ff217808 */ /* 0x000fe20004000000 */
[----:B------:R-:W-:-:S08]  /*5530*/  DFMA R28, R34, 0.5, R24 ;  /* 0x3fe00000221c782b */ /* 0x000fd00000000018 */
[----:B------:R-:W-:Y:S01]  /*5540*/  DADD R26, R20, R28 ;  /* 0x00000000141a7229 */ /* 0x000fe2000000001c */
[----:B------:R-:W-:Y:S02]  /*5550*/  FSEL R30, R30, RZ, P1 ;  /* 0x000000ff1e1e7208 */ /* 0x000fe40000800000 */
[----:B------:R-:W-:-:S05]  /*5560*/  FSEL R31, R31, RZ, P1 ;  /* 0x000000ff1f1f7208 */ /* 0x000fca0000800000 */
[----:B------:R-:W-:Y:S02]  /*5570*/  DFMA R26, R26, UR4, -R36 ;  /* 0x000000041a1a7c2b */ /* 0x000fe40008000824 */
[----:B------:R-:W-:-:S08]  /*5580*/  DADD R32, R32, -R30 ;  /* 0x0000000020207229 */ /* 0x000fd0000000081e */
[----:B------:R-:W-:Y:S01]  /*5590*/  DMUL R32, R34, R32 ;  /* 0x0000002022207228 */ /* 0x000fe20000000000 */
[----:B------:R-:W-:Y:S01]  /*55a0*/  IMAD.MOV.U32 R6, RZ, RZ, R26 ;  /* 0x000000ffff067224 */ /* 0x000fe200078e001a */
[----:B------:R-:W-:-:S09]  /*55b0*/  MOV R9, R27 ;  /* 0x0000001b00097202 */ /* 0x000fd20000000f00 */
[----:B------:R-:W-:Y:S05]  /*55c0*/  CALL.REL.NOINC `($_Z6MiddlePdS_$__internal_accurate_pow) ;  /* 0x0000003800047944 */ /* 0x000fea0003c00000 */
[----:B------:R-:W-:Y:S05]  /*55d0*/  BSYNC.RECONVERGENT B1 ;  /* 0x0000000000017941 */ /* 0x000fea0003800200 */
.L_x_99:
        /* <DEDUP_REMOVED lines=22> */
.L_x_101:
[----:B------:R-:W-:Y:S05]  /*5740*/  BSYNC.RECONVERGENT B1 ;  /* 0x0000000000017941 */ /* 0x000fea0003800200 */
.L_x_100:
        /* <DEDUP_REMOVED lines=21> */
.L_x_103:
[----:B------:R-:W-:Y:S05]  /*58a0*/  BSYNC.RECONVERGENT B1 ;  /* 0x0000000000017941 */ /* 0x000fea0003800200 */
.L_x_102:
[----:B------:R-:W-:Y:S01]  /*58b0*/  DFMA R26, R30, 0.5, RZ ;  /* 0x3fe000001e1a782b */ /* 0x000fe200000000ff */
[----:B------:R-:W-:Y:S01]  /*58c0*/  IMAD.MOV.U32 R40, RZ, RZ, 0x47ae147b ;  /* 0x47ae147bff287424 */ /* 0x000fe200078e00ff */
[----:B------:R-:W-:Y:S01]  /*58d0*/  DADD R38, R38, R44 ;  /* 0x0000000026267229 */ /* 0x000fe2000000002c */
[----:B------:R-:W-:Y:S01]  /*58e0*/  MOV R41, 0x40107ae1 ;  /* 0x40107ae100297802 */ /* 0x000fe20000000f00 */
        /* <DEDUP_REMOVED lines=13> */
[----:B------:R-:W-:Y:S02]  /*59c0*/  IMAD.MOV.U32 R6, RZ, RZ, R26 ;  /* 0x000000ffff067224 */ /* 0x000fe400078e001a */
[----:B------:R-:W-:-:S07]  /*59d0*/  IMAD.MOV.U32 R9, RZ, RZ, R27 ;  /* 0x000000ffff097224 */ /* 0x000fce00078e001b */
[----:B------:R-:W-:Y:S05]  /*59e0*/  CALL.REL.NOINC `($_Z6MiddlePdS_$__internal_accurate_pow) ;  /* 0x0000003000fc7944 */ /* 0x000fea0003c00000 */
[----:B------:R-:W-:Y:S05]  /*59f0*/  BSYNC.RECONVERGENT B1 ;  /* 0x0000000000017941 */ /* 0x000fea0003800200 */
.L_x_104:
[----:B------:R-:W0:Y:S01]  /*5a00*/  MUFU.RCP64H R37, 6 ;  /* 0x4018000000257908 */ /* 0x000e220000001800 */
[----:B------:R-:W-:Y:S01]  /*5a10*/  IMAD.MOV.U32 R38, RZ, RZ, 0x0 ;  /* 0x00000000ff267424 */ /* 0x000fe200078e00ff */
[----:B------:R-:W-:Y:S01]  /*5a20*/  MOV R36, 0x1 ;  /* 0x0000000100247802 */ /* 0x000fe20000000f00 */
[----:B------:R-:W-:Y:S01]  /*5a30*/  IMAD.MOV.U32 R39, RZ, RZ, 0x40180000 ;  /* 0x40180000ff277424 */ /* 0x000fe200078e00ff */
[----:B------:R-:W-:Y:S01]  /*5a40*/  BSSY.RECONVERGENT B1, `(.L_x_105) ;  /* 0x0000016000017945 */ /* 0x000fe20003800200 */
[----:B------:R-:W-:-:S04]  /*5a50*/  DSETP.GE.AND P0, PT, R24, R16, PT ;  /* 0x000000101800722a */ /* 0x000fc80003f06000 */
[----:B0-----:R-:W-:-:S08]  /*5a60*/  DFMA R40, R36, -R38, 1 ;  /* 0x3ff000002428742b */ /* 0x001fd00000000826 */
[----:B------:R-:W-:-:S08]  /*5a70*/  DFMA R40, R40, R40, R40 ;  /* 0x000000282828722b */ /* 0x000fd00000000028 */
[----:B------:R-:W-:Y:S02]  /*5a80*/  DFMA R40, R36, R40, R36 ;  /* 0x000000282428722b */ /* 0x000fe40000000024 */
[----:B------:R-:W-:-:S06]  /*5a90*/  DADD R36, R26, 10 ;  /* 0x402400001a247429 */ /* 0x000fcc0000000000 */
[----:B------:R-:W-:-:S04]  /*5aa0*/  DFMA R38, R40, -R38, 1 ;  /* 0x3ff000002826742b */ /* 0x000fc80000000826 */
[----:B------:R-:W-:Y:S01]  /*5ab0*/  LOP3.LUT R36, R37, 0x7ff00000, RZ, 0xc0, !PT ;  /* 0x7ff0000025247812 */ /* 0x000fe200078ec0ff */
[----:B------:R-:W-:-:S03]  /*5ac0*/  IMAD.MOV.U32 R37, RZ, RZ, R9 ;  /* 0x000000ffff257224 */ /* 0x000fc600078e0009 */
[----:B------:R-:W-:Y:S01]  /*5ad0*/  ISETP.NE.AND P1, PT, R36, 0x7ff00000, PT ;  /* 0x7ff000002400780c */ /* 0x000fe20003f25270 */
[----:B------:R-:W-:Y:S01]  /*5ae0*/  DFMA R46, R40, R38, R40 ;  /* 0x00000026282e722b */ /* 0x000fe20000000028 */
[----:B------:R-:W-:Y:S01]  /*5af0*/  IMAD.MOV.U32 R36, RZ, RZ, R6 ;  /* 0x000000ffff247224 */ /* 0x000fe200078e0006 */
        /* <DEDUP_REMOVED lines=10> */
.L_x_106:
[----:B------:R-:W-:Y:S05]  /*5ba0*/  BSYNC.RECONVERGENT B1 ;  /* 0x0000000000017941 */ /* 0x000fea0003800200 */
.L_x_105:
[----:B------:R-:W-:Y:S01]  /*5bb0*/  DFMA R42, R40, -6, R32 ;  /* 0xc0180000282a782b */ /* 0x000fe20000000020 */
[----:B------:R-:W-:Y:S01]  /*5bc0*/  FSEL R45, RZ, 1.875, !P0 ;  /* 0x3ff00000ff2d7808 */ /* 0x000fe20004000000 */
[----:B------:R-:W-:Y:S01]  /*5bd0*/  DSETP.NEU.AND P0, PT, R26, RZ, PT ;  /* 0x000000ff1a00722a */ /* 0x000fe20003f0d000 */
[----:B------:R-:W-:Y:S01]  /*5be0*/  UMOV UR4, 0xd2f1a9fc ;  /* 0xd2f1a9fc00047882 */ /* 0x000fe20000000000 */
[----:B------:R-:W-:Y:S01]  /*5bf0*/  UMOV UR5, 0x3f40624d ;  /* 0x3f40624d00057882 */ /* 0x000fe20000000000 */
[----:B------:R-:W-:Y:S01]  /*5c00*/  IMAD.MOV.U32 R44, RZ, RZ, RZ ;  /* 0x000000ffff2c7224 */ /* 0x000fe200078e00ff */
[----:B------:R-:W-:Y:S01]  /*5c10*/  DADD R36, R36, UR4 ;  /* 0x0000000424247e29 */ /* 0x000fe20008000000 */
[----:B------:R-:W-:Y:S01]  /*5c20*/  UMOV UR4, 0x9999999a ;  /* 0x9999999a00047882 */ /* 0x000fe20000000000 */
[----:B------:R-:W-:Y:S01]  /*5c30*/  DFMA R26, R46, R42, R40 ;  /* 0x0000002a2e1a722b */ /* 0x000fe20000000028 */
[----:B------:R-:W-:Y:S01]  /*5c40*/  UMOV UR5, 0x3fa99999 ;  /* 0x3fa9999900057882 */ /* 0x000fe20000000000 */
[----:B------:R-:W-:Y:S01]  /*5c50*/  FSETP.GEU.AND P1, PT, |R33|, 6.5827683646048100446e-37, PT ;  /* 0x036000002100780b */ /* 0x000fe20003f2e200 */
[----:B------:R-:W-:Y:S01]  /*5c60*/  DFMA R40, R38, UR4, -R44 ;  /* 0x0000000426287c2b */ /* 0x000fe2000800082c */
[----:B------:R-:W-:Y:S01]  /*5c70*/  BSSY.RECONVERGENT B1, `(.L_x_107) ;  /* 0x0000010000017945 */ /* 0x000fe20003800200 */
[----:B------:R-:W-:-:S03]  /*5c80*/  DADD R38, RZ, -R38 ;  /* 0x00000000ff267229 */ /* 0x000fc60000000826 */
[----:B------:R-:W-:Y:S02]  /*5c90*/  FSEL R36, R36, 1526726.625, P0 ;  /* 0x49ba5e3524247808 */ /* 0x000fe40000000000 */
[----:B------:R-:W-:Y:S01]  /*5ca0*/  FFMA R0, RZ, 2.375, R27 ;  /* 0x40180000ff007823 */ /* 0x000fe2000000001b */
[----:B------:R-:W-:-:S04]  /*5cb0*/  FSEL R37, R37, 1.8750624656677246094, P0 ;  /* 0x3ff0020c25257808 */ /* 0x000fc80000000000 */
[----:B------:R-:W-:Y:S02]  /*5cc0*/  FSETP.GT.AND P0, PT, |R0|, 1.469367938527859385e-39, PT ;  /* 0x001000000000780b */ /* 0x000fe40003f04200 */
[----:B------:R-:W-:-:S08]  /*5cd0*/  DFMA R38, -R38, R36, R40 ;  /* 0x000000242626722b */ /* 0x000fd00000000128 */
[----:B------:R-:W-:-:S03]  /*5ce0*/  DMUL R34, R34, R38 ;  /* 0x0000002622227228 */ /* 0x000fc60000000000 */
[----:B------:R-:W-:Y:S08]  /*5cf0*/  @P0 BRA P1, `(.L_x_108) ;  /* 0x00000000001c0947 */ /* 0x000ff00000800000 */
[----:B------:R-:W-:Y:S01]  /*5d00*/  MOV R6, R32 ;  /* 0x0000002000067202 */ /* 0x000fe20000000f00 */
[----:B------:R-:W-:Y:S01]  /*5d10*/  IMAD.MOV.U32 R39, RZ, RZ, R33 ;  /* 0x000000ffff277224 */ /* 0x000fe200078e0021 */
[----:B------:R-:W-:Y:S01]  /*5d20*/  MOV R38, 0x5d50 ;  /* 0x00005d5000267802 */ /* 0x000fe20000000f00 */
[----:B------:R-:W-:-:S07]  /*5d30*/  IMAD.MOV.U32 R9, RZ, RZ, 0x40180000 ;  /* 0x40180000ff097424 */ /* 0x000fce00078e00ff */
[----:B------:R-:W-:Y:S05]  /*5d40*/  CALL.REL.NOINC `($__internal_1_$__cuda_sm20_div_rn_f64_full) ;  /* 0x0000002800907944 */ /* 0x000fea0003c00000 */
[----:B------:R-:W-:Y:S02]  /*5d50*/  IMAD.MOV.U32 R26, RZ, RZ, R6 ;  /* 0x000000ffff1a7224 */ /* 0x000fe400078e0006 */
[----:B------:R-:W-:-:S07]  /*5d60*/  IMAD.MOV.U32 R27, RZ, RZ, R9 ;  /* 0x000000ffff1b7224 */ /* 0x000fce00078e0009 */
.L_x_108:
[----:B------:R-:W-:Y:S05]  /*5d70*/  BSYNC.RECONVERGENT B1 ;  /* 0x0000000000017941 */ /* 0x000fea0003800200 */
.L_x_107:
[----:B------:R-:W0:Y:S01]  /*5d80*/  MUFU.RCP64H R33, 3 ;  /* 0x4008000000217908 */ /* 0x000e220000001800 */
[----:B------:R-:W-:Y:S01]  /*5d90*/  MOV R36, 0x0 ;  /* 0x0000000000247802 */ /* 0x000fe20000000f00 */
[----:B------:R-:W-:Y:S01]  /*5da0*/  IMAD.MOV.U32 R37, RZ, RZ, 0x40080000 ;  /* 0x40080000ff257424 */ /* 0x000fe200078e00ff */
[----:B------:R-:W-:Y:S01]  /*5db0*/  FSETP.GEU.AND P1, PT, |R31|, 6.5827683646048100446e-37, PT ;  /* 0x036000001f00780b */ /* 0x000fe20003f2e200 */
[----:B------:R-:W-:Y:S01]  /*5dc0*/  IMAD.MOV.U32 R32, RZ, RZ, 0x1 ;  /* 0x00000001ff207424 */ /* 0x000fe200078e00ff */
[----:B------:R-:W-:Y:S01]  /*5dd0*/  BSSY.RECONVERGENT B1, `(.L_x_109) ;  /* 0x0000014000017945 */ /* 0x000fe20003800200 */
[----:B------:R-:W-:-:S04]  /*5de0*/  DADD R26, RZ, R26 ;  /* 0x00000000ff1a7229 */ /* 0x000fc8000000001a */
        /* <DEDUP_REMOVED lines=18> */
.L_x_110:
[----:B------:R-:W-:Y:S05]  /*5f10*/  BSYNC.RECONVERGENT B1 ;  /* 0x0000000000017941 */ /* 0x000fea0003800200 */
.L_x_109:
        /* <DEDUP_REMOVED lines=25> */
.L_x_112:
[----:B------:R-:W-:Y:S05]  /*60b0*/  BSYNC.RECONVERGENT B1 ;  /* 0x0000000000017941 */ /* 0x000fea0003800200 */
.L_x_111:
        /* <DEDUP_REMOVED lines=25> */
.L_x_114:
[----:B------:R-:W-:Y:S05]  /*6250*/  BSYNC.RECONVERGENT B1 ;  /* 0x0000000000017941 */ /* 0x000fea0003800200 */
.L_x_113:
[----:B------:R-:W-:Y:S01]  /*6260*/  ISETP.GE.AND P0, PT, R7, 0x1, PT ;  /* 0x000000010700780c */ /* 0x000fe20003f06270 */
[----:B------:R-:W-:Y:S01]  /*6270*/  BSSY.RECONVERGENT B1, `(.L_x_115) ;  /* 0x0000109000017945 */ /* 0x000fe20003800200 */
[----:B------:R-:W-:-:S11]  /*6280*/  DADD R26, R26, R28 ;  /* 0x000000001a1a7229 */ /* 0x000fd6000000001c */
[----:B------:R-:W-:Y:S05]  /*6290*/  @!P0 BRA `(.L_x_116) ;  /* 0x0000001000188947 */ /* 0x000fea0003800000 */
[----:B------:R-:W-:-:S07]  /*62a0*/  IMAD.MOV.U32 R0, RZ, RZ, RZ ;  /* 0x000000ffff007224 */ /* 0x000fce00078e00ff */
.L_x_136:
[----:B------:R0:W1:Y:S01]  /*62b0*/  I2F.F64.U32 R34, R0 ;  /* 0x0000000000227312 */ /* 0x0000620000201800 */
[----:B------:R-:W-:Y:S01]  /*62c0*/  MOV R30, 0x47ae147b ;  /* 0x47ae147b001e7802 */ /* 0x000fe20000000f00 */
[----:B------:R-:W-:Y:S01]  /*62d0*/  IMAD.MOV.U32 R31, RZ, RZ, 0x40107ae1 ;  /* 0x40107ae1ff1f7424 */ /* 0x000fe200078e00ff */
        /* <DEDUP_REMOVED lines=13> */
.L_x_117:
[----:B------:R-:W-:Y:S01]  /*63b0*/  DADD R30, R28, 10 ;  /* 0x402400001c1e7429 */ /* 0x000fe20000000000 */
[----:B------:R-:W-:Y:S01]  /*63c0*/  BSSY.RECONVERGENT B2, `(.L_x_118) ;  /* 0x000000e000027945 */ /* 0x000fe20003800200 */
[----:B------:R-:W-:-:S08]  /*63d0*/  DSETP.GE.AND P0, PT, R34, R16, PT ;  /* 0x000000102200722a */ /* 0x000fd00003f06000 */
[----:B------:R-:W-:Y:S01]  /*63e0*/  LOP3.LUT R30, R31, 0x7ff00000, RZ, 0xc0, !PT ;  /* 0x7ff000001f1e7812 */ /* 0x000fe200078ec0ff */
[----:B------:R-:W-:-:S03]  /*63f0*/  IMAD.MOV.U32 R31, RZ, RZ, R9 ;  /* 0x000000ffff1f7224 */ /* 0x000fc600078e0009 */
[----:B------:R-:W-:Y:S02]  /*6400*/  ISETP.NE.AND P1, PT, R30, 0x7ff00000, PT ;  /* 0x7ff000001e00780c */ /* 0x000fe40003f25270 */
[----:B------:R-:W-:-:S11]  /*6410*/  MOV R30, R6 ;  /* 0x00000006001e7202 */ /* 0x000fd60000000f00 */
        /* <DEDUP_REMOVED lines=8> */
.L_x_119:
[----:B------:R-:W-:Y:S05]  /*64a0*/  BSYNC.RECONVERGENT B2 ;  /* 0x0000000000027941 */ /* 0x000fea0003800200 */
.L_x_118:
        /* <DEDUP_REMOVED lines=28> */
.L_x_120:
[----:B------:R-:W-:Y:S01]  /*6670*/  DADD R38, R32, 10 ;  /* 0x4024000020267429 */ /* 0x000fe20000000000 */
[----:B------:R-:W-:Y:S01]  /*6680*/  IMAD.MOV.U32 R40, RZ, RZ, R6 ;  /* 0x000000ffff287224 */ /* 0x000fe200078e0006 */
[----:B------:R-:W-:Y:S01]  /*6690*/  BSSY.RECONVERGENT B2, `(.L_x_121) ;  /* 0x0000013000027945 */ /* 0x000fe20003800200 */
[----:B------:R-:W-:Y:S01]  /*66a0*/  IMAD.MOV.U32 R41, RZ, RZ, R9 ;  /* 0x000000ffff297224 */ /* 0x000fe200078e0009 */
[----:B------:R-:W-:Y:S01]  /*66b0*/  DSETP.GE.AND P0, PT, R36, R16, PT ;  /* 0x000000102400722a */ /* 0x000fe20003f06000 */
[----:B------:R-:W-:Y:S01]  /*66c0*/  MOV R42, 0xd2f1a9fc ;  /* 0xd2f1a9fc002a7802 */ /* 0x000fe20000000f00 */
[----:B------:R-:W-:Y:S02]  /*66d0*/  IMAD.MOV.U32 R43, RZ, RZ, 0x3f40624d ;  /* 0x3f40624dff2b7424 */ /* 0x000fe400078e00ff */
[----:B------:R-:W-:Y:S02]  /*66e0*/  IMAD.MOV.U32 R36, RZ, RZ, R40 ;  /* 0x000000ffff247224 */ /* 0x000fe400078e0028 */
        /* <DEDUP_REMOVED lines=8> */
[----:B------:R-:W-:Y:S01]  /*6770*/  IMAD.MOV.U32 R36, RZ, RZ, R40 ;  /* 0x000000ffff247224 */ /* 0x000fe200078e0028 */
[----:B------:R-:W-:-:S12]  /*6780*/  MOV R37, R41 ;  /* 0x0000002900257202 */ /* 0x000fd80000000f00 */
[----:B------:R-:W-:Y:S01]  /*6790*/  @!P1 ISETP.GE.AND P2, PT, R33, RZ, PT ;  /* 0x000000ff2100920c */ /* 0x000fe20003f46270 */
[----:B------:R-:W-:-:S03]  /*67a0*/  @!P1 IMAD.MOV.U32 R36, RZ, RZ, RZ ;  /* 0x000000ffff249224 */ /* 0x000fc600078e00ff */
[----:B------:R-:W-:-:S09]  /*67b0*/  @!P1 SEL R37, RZ, 0x7ff00000, !P2 ;  /* 0x7ff00000ff259807 */ /* 0x000fd20005000000 */
.L_x_122:
[----:B------:R-:W-:Y:S05]  /*67c0*/  BSYNC.RECONVERGENT B2 ;  /* 0x0000000000027941 */ /* 0x000fea0003800200 */
.L_x_121:
[----:B------:R-:W-:Y:S01]  /*67d0*/  DADD R46, R36, R42 ;  /* 0x00000000242e7229 */ /* 0x000fe2000000002a */
[----:B------:R-:W-:Y:S01]  /*67e0*/  FSEL R39, RZ, 1.875, !P0 ;  /* 0x3ff00000ff277808 */ /* 0x000fe20004000000 */
[----:B------:R-:W-:Y:S01]  /*67f0*/  IMAD.MOV.U32 R36, RZ, RZ, -0x66666666 ;  /* 0x9999999aff247424 */ /* 0x000fe200078e00ff */
[----:B------:R-:W-:Y:S01]  /*6800*/  DSETP.NEU.AND P0, PT, R32, RZ, PT ;  /* 0x000000ff2000722a */ /* 0x000fe20003f0d000 */
[----:B------:R-:W-:Y:S01]  /*6810*/  IMAD.MOV.U32 R37, RZ, RZ, 0x3fa99999 ;  /* 0x3fa99999ff257424 */ /* 0x000fe200078e00ff */
[----:B------:R-:W-:Y:S01]  /*6820*/  DADD R44, RZ, -R30 ;  /* 0x00000000ff2c7229 */ /* 0x000fe2000000081e */
[----:B------:R-:W-:Y:S01]  /*6830*/  IMAD.MOV.U32 R38, RZ, RZ, RZ ;  /* 0x000000ffff267224 */ /* 0x000fe200078e00ff */
[----:B------:R-:W-:Y:S03]  /*6840*/  BSSY.RECONVERGENT B2, `(.L_x_123) ;  /* 0x000000e000027945 */ /* 0x000fe60003800200 */
[----:B------:R-:W-:-:S02]  /*6850*/  FSEL R46, R46, 1526726.625, P0 ;  /* 0x49ba5e352e2e7808 */ /* 0x000fc40000000000 */
        /* <DEDUP_REMOVED lines=12> */
.L_x_124:
[----:B------:R-:W-:Y:S05]  /*6920*/  BSYNC.RECONVERGENT B2 ;  /* 0x0000000000027941 */ /* 0x000fea0003800200 */
.L_x_123:
[----:B------:R-:W-:Y:S01]  /*6930*/  DADD R40, R40, R42 ;  /* 0x0000000028287229 */ /* 0x000fe2000000002a */
[----:B------:R-:W-:Y:S01]  /*6940*/  UMOV UR4, 0x6a7ef9db ;  /* 0x6a7ef9db00047882 */ /* 0x000fe20000000000 */
[----:B------:R-:W-:Y:S01]  /*6950*/  DFMA R42, R30, 0.5, R26 ;  /* 0x3fe000001e2a782b */ /* 0x000fe2000000001a */
[----:B------:R-:W-:Y:S01]  /*6960*/  UMOV UR5, 0x3fa374bc ;  /* 0x3fa374bc00057882 */ /* 0x000fe20000000000 */
[----:B------:R-:W-:Y:S01]  /*6970*/  DADD R32, R34, -R14 ;  /* 0x0000000022207229 */ /* 0x000fe2000000080e */
[----:B------:R-:W-:Y:S01]  /*6980*/  BSSY.RECONVERGENT B2, `(.L_x_125) ;  /* 0x000000f000027945 */ /* 0x000fe20003800200 */
[----:B------:R-:W-:-:S04]  /*6990*/  MOV R58, 0x6a70 ;  /* 0x00006a70003a7802 */ /* 0x000fc80000000f00 */
[----:B------:R-:W-:Y:S01]  /*69a0*/  DFMA R36, R42, R36, -R38 ;  /* 0x000000242a24722b */ /* 0x000fe20000000826 */
[----:B------:R-:W-:Y:S01]  /*69b0*/  FSEL R40, R40, 1526726.625, P0 ;  /* 0x49ba5e3528287808 */ /* 0x000fe20000000000 */
[----:B------:R-:W-:Y:S01]  /*69c0*/  DADD R34, RZ, -R42 ;  /* 0x00000000ff227229 */ /* 0x000fe2000000082a */
[----:B------:R-:W-:Y:S01]  /*69d0*/  FSEL R41, R41, 1.8750624656677246094, P0 ;  /* 0x3ff0020c29297808 */ /* 0x000fe20000000000 */
[----:B------:R-:W-:Y:S01]  /*69e0*/  DADD R38, R20, R32 ;  /* 0x0000000014267229 */ /* 0x000fe20000000020 */
[----:B------:R-:W-:Y:S02]  /*69f0*/  IMAD.MOV.U32 R42, RZ, RZ, 0x47ae147b ;  /* 0x47ae147bff2a7424 */ /* 0x000fe400078e00ff */
[----:B------:R-:W-:-:S03]  /*6a00*/  IMAD.MOV.U32 R43, RZ, RZ, 0x40107ae1 ;  /* 0x40107ae1ff2b7424 */ /* 0x000fc600078e00ff */
[----:B------:R-:W-:-:S03]  /*6a10*/  DFMA R36, -R34, R40, R36 ;  /* 0x000000282224722b */ /* 0x000fc60000000124 */
[----:B------:R-:W-:-:S05]  /*6a20*/  DFMA R34, R38, UR4, -R42 ;  /* 0x0000000426227c2b */ /* 0x000fca000800082a */
[----:B------:R-:W-:-:S05]  /*6a30*/  DMUL R36, R36, -R14 ;  /* 0x8000000e24247228 */ /* 0x000fca0000000000 */
[----:B------:R-:W-:Y:S02]  /*6a40*/  IMAD.MOV.U32 R6, RZ, RZ, R34 ;  /* 0x000000ffff067224 */ /* 0x000fe400078e0022 */
[----:B------:R-:W-:-:S07]  /*6a50*/  IMAD.MOV.U32 R9, RZ, RZ, R35 ;  /* 0x000000ffff097224 */ /* 0x000fce00078e0023 */
[----:B------:R-:W-:Y:S05]  /*6a60*/  CALL.REL.NOINC `($_Z6MiddlePdS_$__internal_accurate_pow) ;  /* 0x0000002000dc7944 */ /* 0x000fea0003c00000 */
[----:B------:R-:W-:Y:S05]  /*6a70*/  BSYNC.RECONVERGENT B2 ;  /* 0x0000000000027941 */ /* 0x000fea0003800200 */
.L_x_125:
[----:B------:R-:W0:Y:S01]  /*6a80*/  MUFU.RCP64H R39, 6 ;  /* 0x4018000000277908 */ /* 0x000e220000001800 */
[----:B------:R-:W-:Y:S01]  /*6a90*/  MOV R42, 0x0 ;  /* 0x00000000002a7802 */ /* 0x000fe20000000f00 */
[----:B------:R-:W-:Y:S01]  /*6aa0*/  IMAD.MOV.U32 R43, RZ, RZ, 0x40180000 ;  /* 0x40180000ff2b7424 */ /* 0x000fe200078e00ff */
[----:B------:R-:W-:Y:S01]  /*6ab0*/  DSETP.GE.AND P0, PT, R32, R16, PT ;  /* 0x000000102000722a */ /* 0x000fe20003f06000 */
[----:B------:R-:W-:Y:S01]  /*6ac0*/  IMAD.MOV.U32 R38, RZ, RZ, 0x1 ;  /* 0x00000001ff267424 */ /* 0x000fe200078e00ff */
[----:B------:R-:W-:Y:S01]  /*6ad0*/  BSSY.RECONVERGENT B2, `(.L_x_126) ;  /* 0x0000015000027945 */ /* 0x000fe20003800200 */
[----:B------:R-:W-:-:S04]  /*6ae0*/  DADD R32, R36, R26 ;  /* 0x0000000024207229 */ /* 0x000fc8000000001a */
        /* <DEDUP_REMOVED lines=9> */
[----:B------:R-:W-:-:S07]  /*6b80*/  IMAD.MOV.U32 R40, RZ, RZ, R6 ;  /* 0x000000ffff287224 */ /* 0x000fce00078e0006 */
        /* <DEDUP_REMOVED lines=9> */
.L_x_127:
[----:B------:R-:W-:Y:S05]  /*6c20*/  BSYNC.RECONVERGENT B2 ;  /* 0x0000000000027941 */ /* 0x000fea0003800200 */
.L_x_126:
        /* <DEDUP_REMOVED lines=19> */
[----:B------:R-:W-:-:S03]  /*6d60*/  DMUL R32, R32, -R14 ;  /* 0x8000000e20207228 */ /* 0x000fc60000000000 */
[----:B------:R-:W-:Y:S08]  /*6d70*/  @P0 BRA P1, `(.L_x_129) ;  /* 0x00000000001c0947 */ /* 0x000ff00000800000 */
[----:B------:R-:W-:Y:S01]  /*6d80*/  IMAD.MOV.U32 R6, RZ, RZ, R28 ;  /* 0x000000ffff067224 */ /* 0x000fe200078e001c */
[----:B------:R-:W-:Y:S01]  /*6d90*/  MOV R38, 0x6dd0 ;  /* 0x00006dd000267802 */ /* 0x000fe20000000f00 */
[----:B------:R-:W-:Y:S02]  /*6da0*/  IMAD.MOV.U32 R39, RZ, RZ, R29 ;  /* 0x000000ffff277224 */ /* 0x000fe400078e001d */
[----:B------:R-:W-:-:S07]  /*6db0*/  IMAD.MOV.U32 R9, RZ, RZ, 0x40180000 ;  /* 0x40180000ff097424 */ /* 0x000fce00078e00ff */
[----:B------:R-:W-:Y:S05]  /*6dc0*/  CALL.REL.NOINC `($__internal_1_$__cuda_sm20_div_rn_f64_full) ;  /* 0x0000001800707944 */ /* 0x000fea0003c00000 */
[----:B------:R-:W-:Y:S01]  /*6dd0*/  MOV R34, R6 ;  /* 0x0000000600227202 */ /* 0x000fe20000000f00 */
[----:B------:R-:W-:-:S07]  /*6de0*/  IMAD.MOV.U32 R35, RZ, RZ, R9 ;  /* 0x000000ffff237224 */ /* 0x000fce00078e0009 */
.L_x_129:
[----:B------:R-:W-:Y:S05]  /*6df0*/  BSYNC.RECONVERGENT B3 ;  /* 0x0000000000037941 */ /* 0x000fea0003800200 */
.L_x_128:
        /* <DEDUP_REMOVED lines=25> */
.L_x_131:
[----:B------:R-:W-:Y:S05]  /*6f90*/  BSYNC.RECONVERGENT B3 ;  /* 0x0000000000037941 */ /* 0x000fea0003800200 */
.L_x_130:
        /* <DEDUP_REMOVED lines=25> */
.L_x_133:
[----:B------:R-:W-:Y:S05]  /*7130*/  BSYNC.RECONVERGENT B3 ;  /* 0x0000000000037941 */ /* 0x000fea0003800200 */
.L_x_132:
        /* <DEDUP_REMOVED lines=25> */
.L_x_135:
[----:B------:R-:W-:Y:S05]  /*72d0*/  BSYNC.RECONVERGENT B3 ;  /* 0x0000000000037941 */ /* 0x000fea0003800200 */
.L_x_134:
[----:B------:R-:W-:Y:S01]  /*72e0*/  DADD R26, R26, R28 ;  /* 0x000000001a1a7229 */ /* 0x000fe2000000001c */
[----:B------:R-:W-:Y:S10]  /*72f0*/  @P4 BRA `(.L_x_136) ;  /* 0xffffffec00ec4947 */ /* 0x000ff4000383ffff */
.L_x_116:
[----:B------:R-:W-:Y:S05]  /*7300*/  BSYNC.RECONVERGENT B1 ;  /* 0x0000000000017941 */ /* 0x000fea0003800200 */
.L_x_115:
        /* <DEDUP_REMOVED lines=8> */
[----:B------:R-:W-:Y:S05]  /*7390*/  BSSY.RECONVERGENT B2, `(.L_x_139) ;  /* 0x000003d000027945 */ /* 0x000fea0003800200 */
[----:B------:R-:W-:Y:S01]  /*73a0*/  DMUL R6, R20, R20 ;  /* 0x0000001414067228 */ /* 0x000fe20000000000 */
[----:B------:R-:W-:Y:S02]  /*73b0*/  IMAD.MOV.U32 R20, RZ, RZ, 0x652b82fe ;  /* 0x652b82feff147424 */ /* 0x000fe400078e00ff */
[----:B------:R-:W-:-:S05]  /*73c0*/  IMAD.MOV.U32 R21, RZ, RZ, 0x3ff71547 ;  /* 0x3ff71547ff157424 */ /* 0x000fca00078e00ff */
        /* <DEDUP_REMOVED lines=41> */
[----:B------:R-:W-:Y:S01]  /*7660*/  LEA R25, R20, R29, 0x14 ;  /* 0x0000001d14197211 */ /* 0x000fe200078ea0ff */
        /* <DEDUP_REMOVED lines=10> */
[----:B------:R-:W-:Y:S02]  /*7710*/  @!P1 IMAD.IADD R20, R20, 0x1, -R7 ;  /* 0x0000000114149824 */ /* 0x000fe400078e0a07 */
[----:B------:R-:W-:-:S03]  /*7720*/  @!P1 IMAD R7, R7, 0x100000, R29 ;  /* 0x0010000007079824 */ /* 0x000fc600078e021d */
[----:B------:R-:W-:Y:S02]  /*7730*/  @!P1 LEA R21, R20, 0x3ff00000, 0x14 ;  /* 0x3ff0000014159811 */ /* 0x000fe400078ea0ff */
[----:B------:R-:W-:-:S06]  /*7740*/  @!P1 MOV R20, RZ ;  /* 0x000000ff00149202 */ /* 0x000fcc0000000f00 */
[----:B------:R-:W-:-:S11]  /*7750*/  @!P1 DMUL R24, R6, R20 ;  /* 0x0000001406189228 */ /* 0x000fd60000000000 */
.L_x_140:
[----:B------:R-:W-:Y:S05]  /*7760*/  BSYNC.RECONVERGENT B2 ;  /* 0x0000000000027941 */ /* 0x000fea0003800200 */
.L_x_139:
[----:B------:R-:W-:Y:S01]  /*7770*/  UMOV UR4, 0x77e2cee1 ;  /* 0x77e2cee100047882 */ /* 0x000fe20000000000 */
[----:B------:R-:W-:Y:S02]  /*7780*/  UMOV UR5, 0x3fc10583 ;  /* 0x3fc1058300057882 */ /* 0x000fe40000000000 */
[----:B------:R-:W-:-:S11]  /*7790*/  DMUL R6, R24, UR4 ;  /* 0x0000000418067c28 */ /* 0x000fd60008000000 */
.L_x_138:
[----:B------:R-:W-:Y:S05]  /*77a0*/  BSYNC.RECONVERGENT B1 ;  /* 0x0000000000017941 */ /* 0x000fea0003800200 */
.L_x_137:
[----:B------:R-:W0:Y:S01]  /*77b0*/  MUFU.RCP64H R21, 6 ;  /* 0x4018000000157908 */ /* 0x000e220000001800 */
[----:B------:R-:W-:Y:S01]  /*77c0*/  IMAD.MOV.U32 R24, RZ, RZ, 0x0 ;  /* 0x00000000ff187424 */ /* 0x000fe200078e00ff */
[----:B------:R-:W-:Y:S01]  /*77d0*/  DMUL R38, R18, -R10 ;  /* 0x8000000a12267228 */ /* 0x000fe20000000000 */
[----:B------:R-:W-:Y:S01]  /*77e0*/  IMAD.MOV.U32 R25, RZ, RZ, 0x40180000 ;  /* 0x40180000ff197424 */ /* 0x000fe200078e00ff */
[----:B------:R-:W-:Y:S01]  /*77f0*/  DMUL R6, R6, R2 ;  /* 0x0000000206067228 */ /* 0x000fe20000000000 */
[----:B------:R-:W-:Y:S01]  /*7800*/  IMAD.MOV.U32 R20, RZ, RZ, 0x1 ;  /* 0x00000001ff147424 */ /* 0x000fe200078e00ff */
[----:B------:R-:W-:Y:S06]  /*7810*/  BSSY.RECONVERGENT B1, `(.L_x_141) ;  /* 0x0000015000017945 */ /* 0x000fec0003800200 */
[----:B------:R-:W-:Y:S01]  /*7820*/  FSETP.GEU.AND P1, PT, |R39|, 6.5827683646048100446e-37, PT ;  /* 0x036000002700780b */ /* 0x000fe20003f2e200 */
[----:B------:R-:W-:-:S02]  /*7830*/  DMUL R6, R6, R26 ;  /* 0x0000001a06067228 */ /* 0x000fc40000000000 */
        /* <DEDUP_REMOVED lines=8> */
[----:B------:R-:W-:-:S08]  /*78c0*/  DMUL R20, R6, -R10 ;  /* 0x8000000a06147228 */ /* 0x000fd00000000000 */
[----:B------:R-:W-:-:S05]  /*78d0*/  FFMA R0, RZ, 2.375, R19 ;  /* 0x40180000ff007823 */ /* 0x000fca0000000013 */
[----:B------:R-:W-:-:S13]  /*78e0*/  FSETP.GT.AND P0, PT, |R0|, 1.469367938527859385e-39, PT ;  /* 0x001000000000780b */ /* 0x000fda0003f04200 */
[----:B------:R-:W-:Y:S05]  /*78f0*/  @P0 BRA P1, `(.L_x_142) ;  /* 0x0000000000180947 */ /* 0x000fea0000800000 */
[----:B------:R-:W-:Y:S01]  /*7900*/  IMAD.MOV.U32 R6, RZ, RZ, R38 ;  /* 0x000000ffff067224 */ /* 0x000fe200078e0026 */
[----:B------:R-:W-:Y:S02]  /*7910*/  MOV R9, 0x40180000 ;  /* 0x4018000000097802 */ /* 0x000fe40000000f00 */
[----:B------:R-:W-:-:S07]  /*7920*/  MOV R38, 0x7940 ;  /* 0x0000794000267802 */ /* 0x000fce0000000f00 */
[----:B------:R-:W-:Y:S05]  /*7930*/  CALL.REL.NOINC `($__internal_1_$__cuda_sm20_div_rn_f64_full) ;  /* 0x0000000c00947944 */ /* 0x000fea0003c00000 */
[----:B------:R-:W-:Y:S02]  /*7940*/  IMAD.MOV.U32 R18, RZ, RZ, R6 ;  /* 0x000000ffff127224 */ /* 0x000fe400078e0006 */
[----:B------:R-:W-:-:S07]  /*7950*/  IMAD.MOV.U32 R19, RZ, RZ, R9 ;  /* 0x000000ffff137224 */ /* 0x000fce00078e0009 */
.L_x_142:
[----:B------:R-:W-:Y:S05]  /*7960*/  BSYNC.RECONVERGENT B1 ;  /* 0x0000000000017941 */ /* 0x000fea0003800200 */
.L_x_141:
[----:B------:R-:W0:Y:S01]  /*7970*/  MUFU.RCP64H R7, 3 ;  /* 0x4008000000077908 */ /* 0x000e220000001800 */
[----:B------:R-:W-:Y:S01]  /*7980*/  IMAD.MOV.U32 R24, RZ, RZ, 0x0 ;  /* 0x00000000ff187424 */ /* 0x000fe200078e00ff */
[----:B------:R-:W-:Y:S01]  /*7990*/  MOV R6, 0x1 ;  /* 0x0000000100067802 */ /* 0x000fe20000000f00 */
[----:B------:R-:W-:Y:S01]  /*79a0*/  IMAD.MOV.U32 R25, RZ, RZ, 0x40080000 ;  /* 0x40080000ff197424 */ /* 0x000fe200078e00ff */
[----:B------:R-:W-:Y:S01]  /*79b0*/  DMUL R38, R22, -R10 ;  /* 0x8000000a16267228 */ /* 0x000fe20000000000 */
[----:B------:R-:W-:Y:S09]  /*79c0*/  BSSY.RECONVERGENT B1, `(.L_x_143) ;  /* 0x0000012000017945 */ /* 0x000ff20003800200 */
[----:B------:R-:W-:Y:S01]  /*79d0*/  FSETP.GEU.AND P1, PT, |R39|, 6.5827683646048100446e-37, PT ;  /* 0x036000002700780b */ /* 0x000fe20003f2e200 */
        /* <DEDUP_REMOVED lines=13> */
[----:B------:R-:W-:-:S07]  /*7ab0*/  IMAD.MOV.U32 R9, RZ, RZ, 0x40080000 ;  /* 0x40080000ff097424 */ /* 0x000fce00078e00ff */
[----:B------:R-:W-:Y:S05]  /*7ac0*/  CALL.REL.NOINC `($__internal_1_$__cuda_sm20_div_rn_f64_full) ;  /* 0x0000000c00307944 */ /* 0x000fea0003c00000 */
[----:B------:R-:W-:-:S07]  /*7ad0*/  IMAD.MOV.U32 R7, RZ, RZ, R9 ;  /* 0x000000ffff077224 */ /* 0x000fce00078e0009 */
.L_x_144:
[----:B------:R-:W-:Y:S05]  /*7ae0*/  BSYNC.RECONVERGENT B1 ;  /* 0x0000000000017941 */ /* 0x000fea0003800200 */
.L_x_143:
[----:B------:R-:W0:Y:S01]  /*7af0*/  MUFU.RCP64H R23, 6 ;  /* 0x4018000000177908 */ /* 0x000e220000001800 */
[----:B------:R-:W-:Y:S01]  /*7b00*/  IMAD.MOV.U32 R24, RZ, RZ, 0x0 ;  /* 0x00000000ff187424 */ /* 0x000fe200078e00ff */
[----:B------:R-:W-:Y:S01]  /*7b10*/  MOV R25, 0x40180000 ;  /* 0x4018000000197802 */ /* 0x000fe20000000f00 */
[----:B------:R-:W-:Y:S01]  /*7b20*/  IMAD.MOV.U32 R22, RZ, RZ, 0x1 ;  /* 0x00000001ff167424 */ /* 0x000fe200078e00ff */
[----:B------:R-:W-:Y:S01]  /*7b30*/  FSETP.GEU.AND P1, PT, |R21|, 6.5827683646048100446e-37, PT ;  /* 0x036000001500780b */ /* 0x000fe20003f2e200 */
[----:B------:R-:W-:Y:S01]  /*7b40*/  DADD R18, R6, -R18 ;  /* 0x0000000006127229 */ /* 0x000fe20000000812 */
[----:B------:R-:W-:Y:S07]  /*7b50*/  BSSY.RECONVERGENT B1, `(.L_x_145) ;  /* 0x0000014000017945 */ /* 0x000fee0003800200 */
[----:B------:R-:W-:-:S02]  /*7b60*/  DADD R18, R18, R6 ;  /* 0x0000000012127229 */ /* 0x000fc40000000006 */
        /* <DEDUP_REMOVED lines=18> */
.L_x_146:
[----:B------:R-:W-:Y:S05]  /*7c90*/  BSYNC.RECONVERGENT B1 ;  /* 0x0000000000017941 */ /* 0x000fea0003800200 */
.L_x_145:
[----:B------:R-:W0:Y:S01]  /*7ca0*/  S2UR UR5, SR_CgaCtaId ;  /* 0x00000000000579c3 */ /* 0x000e220000008800 */
[----:B------:R-:W1:Y:S01]  /*7cb0*/  LDCU UR8, c[0x0][0x360] ;  /* 0x00006c00ff0877ac */ /* 0x000e620008000800 */
[----:B------:R-:W-:Y:S01]  /*7cc0*/  DADD R18, R18, -R22 ;  /* 0x0000000012127229 */ /* 0x000fe20000000816 */
[----:B------:R-:W-:Y:S02]  /*7cd0*/  UMOV UR4, 0x400 ;  /* 0x0000040000047882 */ /* 0x000fe40000000000 */
[----:B0-----:R-:W-:-:S06]  /*7ce0*/  ULEA UR4, UR5, UR4, 0x18 ;  /* 0x0000000405047291 */ /* 0x001fcc000f8ec0ff */
[C---:B------:R-:W-:Y:S01]  /*7cf0*/  LEA R7, R57.reuse, UR4, 0x3 ;  /* 0x0000000439077c11 */ /* 0x040fe2000f8e18ff */
[----:B-1----:R-:W-:-:S04]  /*7d00*/  VIADD R57, R57, UR8 ;  /* 0x0000000839397c36 */ /* 0x002fc80008000000 */
[----:B------:R2:W-:Y:S01]  /*7d10*/  STS.64 [R7], R18 ;  /* 0x0000001207007388 */ /* 0x0005e20000000a00 */
[----:B------:R-:W-:-:S13]  /*7d20*/  ISETP.GE.AND P0, PT, R57, R56, PT ;  /* 0x000000383900720c */ /* 0x000fda0003f06270 */
[----:B--2---:R-:W-:Y:S05]  /*7d30*/  @!P0 BRA `(.L_x_147) ;  /* 0xffffff8800988947 */ /* 0x004fea000383ffff */
.L_x_2:
[----:B------:R-:W-:Y:S05]  /*7d40*/  BSYNC.RECONVERGENT B0 ;  /* 0x0000000000007941 */ /* 0x000fea0003800200 */
.L_x_1:
[----:B------:R-:W0:Y:S01]  /*7d50*/  S2R R0, SR_TID.X ;  /* 0x0000000000007919 */ /* 0x000e220000002100 */
[----:B------:R-:W-:Y:S01]  /*7d60*/  BAR.SYNC.DEFER_BLOCKING 0x0 ;  /* 0x0000000000007b1d */ /* 0x000fe20000010000 */
[----:B0-----:R-:W-:-:S13]  /*7d70*/  ISETP.NE.AND P0, PT, R0, RZ, PT ;  /* 0x000000ff0000720c */ /* 0x001fda0003f05270 */
[----:B------:R-:W-:Y:S05]  /*7d80*/  @P0 EXIT ;  /* 0x000000000000094d */ /* 0x000fea0003800000 */
[----:B------:R-:W-:Y:S02]  /*7d90*/  ISETP.GE.AND P0, PT, R56, 0x1, PT ;  /* 0x000000013800780c */ /* 0x000fe40003f06270 */
[----:B------:R-:W-:-:S11]  /*7da0*/  CS2R R4, SRZ ;  /* 0x0000000000047805 */ /* 0x000fd6000001ff00 */
[----:B------:R-:W-:Y:S05]  /*7db0*/  @!P0 BRA `(.L_x_148) ;  /* 0x0000000400b48947 */ /* 0x000fea0003800000 */
[C---:B------:R-:W-:Y:S01]  /*7dc0*/  ISETP.GE.U32.AND P0, PT, R56.reuse, 0x10, PT ;  /* 0x000000103800780c */ /* 0x040fe20003f06070 */
[----:B------:R-:W-:Y:S01]  /*7dd0*/  IMAD.MOV.U32 R0, RZ, RZ, R56 ;  /* 0x000000ffff007224 */ /* 0x000fe200078e0038 */
[----:B------:R-:W-:Y:S02]  /*7de0*/  LOP3.LUT R16, R56, 0xf, RZ, 0xc0, !PT ;  /* 0x0000000f38107812 */ /* 0x000fe400078ec0ff */
[----:B------:R-:W-:Y:S02]  /*7df0*/  CS2R R4, SRZ ;  /* 0x0000000000047805 */ /* 0x000fe4000001ff00 */
[----:B------:R-:W-:-:S07]  /*7e00*/  ISETP.NE.AND P1, PT, R16, RZ, PT ;  /* 0x000000ff1000720c */ /* 0x000fce0003f25270 */
[----:B------:R-:W-:Y:S06]  /*7e10*/  @!P0 BRA `(.L_x_149) ;  /* 0x0000000000b88947 */ /* 0x000fec0003800000 */
[----:B------:R-:W0:Y:S01]  /*7e20*/  S2R R3, SR_CgaCtaId ;  /* 0x0000000000037919 */ /* 0x000e220000008800 */
[----:B------:R-:W-:-:S04]  /*7e30*/  MOV R0, 0x400 ;  /* 0x0000040000007802 */ /* 0x000fc80000000f00 */
[----:B0-----:R-:W-:Y:S02]  /*7e40*/  LEA R5, R3, R0, 0x18 ;  /* 0x0000000003057211 */ /* 0x001fe400078ec0ff */
[C---:B------:R-:W-:Y:S02]  /*7e50*/  LOP3.LUT R3, R56.reuse, 0x7ffffff0, RZ, 0xc0, !PT ;  /* 0x7ffffff038037812 */ /* 0x040fe400078ec0ff */
[----:B------:R-:W-:Y:S01]  /*7e60*/  MOV R0, R56 ;  /* 0x0000003800007202 */ /* 0x000fe20000000f00 */
[----:B------:R-:W-:Y:S01]  /*7e70*/  IMAD R2, R56, 0x8, R5 ;  /* 0x0000000838027824 */ /* 0x000fe200078e0205 */
[----:B------:R-:W-:Y:S01]  /*7e80*/  CS2R R4, SRZ ;  /* 0x0000000000047805 */ /* 0x000fe2000001ff00 */
[----:B------:R-:W-:Y:S02]  /*7e90*/  IMAD.MOV R3, RZ, RZ, -R3 ;  /* 0x000000ffff037224 */ /* 0x000fe400078e0a03 */
[----:B------:R-:W-:-:S07]  /*7ea0*/  VIADD R2, R2, 0xffffffc0 ;  /* 0xffffffc002027836 */ /* 0x000fce0000000000 */
.L_x_150:
[----:B------:R-:W0:Y:S01]  /*7eb0*/  LDS.64 R6, [R2+0x38] ;  /* 0x0000380002067984 */ /* 0x000e220000000a00 */
[----:B------:R-:W-:Y:S02]  /*7ec0*/  VIADD R3, R3, 0x10 ;  /* 0x0000001003037836 */ /* 0x000fe40000000000 */
[----:B------:R-:W-:Y:S01]  /*7ed0*/  VIADD R0, R0, 0xfffffff0 ;  /* 0xfffffff000007836 */ /* 0x000fe20000000000 */
[----:B------:R-:W1:Y:S02]  /*7ee0*/  LDS.64 R8, [R2+0x30] ;  /* 0x0000300002087984 */ /* 0x000e640000000a00 */
[----:B------:R-:W-:Y:S02]  /*7ef0*/  ISETP.NE.AND P0, PT, R3, RZ, PT ;  /* 0x000000ff0300720c */ /* 0x000fe40003f05270 */
[----:B------:R-:W2:Y:S04]  /*7f00*/  LDS.64 R10, [R2+0x28] ;  /* 0x00002800020a7984 */ /* 0x000ea80000000a00 */
[----:B------:R-:W3:Y:S04]  /*7f10*/  LDS.64 R12, [R2+0x20] ;  /* 0x00002000020c7984 */ /* 0x000ee80000000a00 */
[----:B------:R-:W4:Y:S01]  /*7f20*/  LDS.64 R14, [R2+0x18] ;  /* 0x00001800020e7984 */ /* 0x000f220000000a00 */
[----:B0-----:R-:W-:-:S03]  /*7f30*/  DADD R6, R6, R4 ;  /* 0x0000000006067229 */ /* 0x001fc60000000004 */
[----:B------:R-:W0:Y:S05]  /*7f40*/  LDS.64 R4, [R2+0x10] ;  /* 0x0000100002047984 */ /* 0x000e2a0000000a00 */
[----:B-1----:R-:W-:Y:S01]  /*7f50*/  DADD R6, R6, R8 ;  /* 0x0000000006067229 */ /* 0x002fe20000000008 */
[----:B------:R-:W1:Y:S07]  /*7f60*/  LDS.64 R8, [R2+0x8] ;  /* 0x0000080002087984 */ /* 0x000e6e0000000a00 */
[----:B--2---:R-:W-:Y:S01]  /*7f70*/  DADD R6, R6, R10 ;  /* 0x0000000006067229 */ /* 0x004fe2000000000a */
[----:B------:R-:W2:Y:S07]  /*7f80*/  LDS.64 R10, [R2] ;  /* 0x00000000020a7984 */ /* 0x000eae0000000a00 */
[----:B---3--:R-:W-:Y:S01]  /*7f90*/  DADD R6, R6, R12 ;  /* 0x0000000006067229 */ /* 0x008fe2000000000c */
[----:B------:R-:W3:Y:S07]  /*7fa0*/  LDS.64 R12, [R2+-0x8] ;  /* 0xfffff800020c7984 */ /* 0x000eee0000000a00 */
[----:B----4-:R-:W-:Y:S01]  /*7fb0*/  DADD R6, R6, R14 ;  /* 0x0000000006067229 */ /* 0x010fe2000000000e */
[----:B------:R-:W4:Y:S07]  /*7fc0*/  LDS.64 R14, [R2+-0x10] ;  /* 0xfffff000020e7984 */ /* 0x000f2e0000000a00 */
[----:B0-----:R-:W-:-:S02]  /*7fd0*/  DADD R4, R6, R4 ;  /* 0x0000000006047229 */ /* 0x001fc40000000004 */
[----:B------:R-:W0:Y:S06]  /*7fe0*/  LDS.64 R6, [R2+-0x18] ;  /* 0xffffe80002067984 */ /* 0x000e2c0000000a00 */
[----:B-1----:R-:W-:Y:S01]  /*7ff0*/  DADD R4, R4, R8 ;  /* 0x0000000004047229 */ /* 0x002fe20000000008 */
[----:B------:R-:W1:Y:S07]  /*8000*/  LDS.64 R8, [R2+-0x20] ;  /* 0xffffe00002087984 */ /* 0x000e6e0000000a00 */
[----:B--2---:R-:W-:Y:S01]  /*8010*/  DADD R4, R4, R10 ;  /* 0x0000000004047229 */ /* 0x004fe2000000000a */
[----:B------:R-:W2:Y:S07]  /*8020*/  LDS.64 R10, [R2+-0x28] ;  /* 0xffffd800020a7984 */ /* 0x000eae0000000a00 */
[----:B---3--:R-:W-:Y:S01]  /*8030*/  DADD R4, R4, R12 ;  /* 0x0000000004047229 */ /* 0x008fe2000000000c */
[----:B------:R-:W3:Y:S07]  /*8040*/  LDS.64 R12, [R2+-0x30] ;  /* 0xffffd000020c7984 */ /* 0x000eee0000000a00 */
[----:B----4-:R-:W-:Y:S01]  /*8050*/  DADD R4, R4, R14 ;  /* 0x0000000004047229 */ /* 0x010fe2000000000e */
[----:B------:R-:W4:Y:S07]  /*8060*/  LDS.64 R14, [R2+-0x38] ;  /* 0xffffc800020e7984 */ /* 0x000f2e0000000a00 */
[----:B0-----:R-:W-:Y:S01]  /*8070*/  DADD R4, R4, R6 ;  /* 0x0000000004047229 */ /* 0x001fe20000000006 */
[----:B------:R0:W5:Y:S07]  /*8080*/  LDS.64 R6, [R2+-0x40] ;  /* 0xffffc00002067984 */ /* 0x00016e0000000a00 */
[----:B-1----:R-:W-:Y:S01]  /*8090*/  DADD R4, R4, R8 ;  /* 0x0000000004047229 */ /* 0x002fe20000000008 */
[----:B0-----:R-:W-:-:S07]  /*80a0*/  IADD3 R2, PT, PT, R2, -0x80, RZ ;  /* 0xffffff8002027810 */ /* 0x001fce0007ffe0ff */
[----:B--2---:R-:W-:-:S08]  /*80b0*/  DADD R4, R4, R10 ;  /* 0x0000000004047229 */ /* 0x004fd0000000000a */
[----:B---3--:R-:W-:-:S08]  /*80c0*/  DADD R4, R4, R12 ;  /* 0x0000000004047229 */ /* 0x008fd0000000000c */
[----:B----4-:R-:W-:-:S08]  /*80d0*/  DADD R4, R4, R14 ;  /* 0x0000000004047229 */ /* 0x010fd0000000000e */
[----:B-----5:R-:W-:Y:S01]  /*80e0*/  DADD R4, R4, R6 ;  /* 0x0000000004047229 */ /* 0x020fe20000000006 */
[----:B------:R-:W-:Y:S10]  /*80f0*/  @P0 BRA `(.L_x_150) ;  /* 0xfffffffc006c0947 */ /* 0x000ff4000383ffff */
.L_x_149:
[----:B------:R-:W-:Y:S05]  /*8100*/  @!P1 BRA `(.L_x_148) ;  /* 0x0000000000e09947 */ /* 0x000fea0003800000 */
[----:B------:R-:W-:Y:S02]  /*8110*/  ISETP.GE.U32.AND P0, PT, R16, 0x8, PT ;  /* 0x000000081000780c */ /* 0x000fe40003f06070 */
[----:B------:R-:W-:-:S04]  /*8120*/  LOP3.LUT R15, R56, 0x7, RZ, 0xc0, !PT ;  /* 0x00000007380f7812 */ /* 0x000fc800078ec0ff */
[----:B------:R-:W-:-:S07]  /*8130*/  ISETP.NE.AND P1, PT, R15, RZ, PT ;  /* 0x000000ff0f00720c */ /* 0x000fce0003f25270 */
[----:B------:R-:W-:Y:S06]  /*8140*/  @!P0 BRA `(.L_x_151) ;  /* 0x0000000000548947 */ /* 0x000fec0003800000 */
[----:B------:R-:W0:Y:S01]  /*8150*/  S2R R3, SR_CgaCtaId ;  /* 0x0000000000037919 */ /* 0x000e220000008800 */
[----:B------:R-:W-:-:S04]  /*8160*/  MOV R2, 0x400 ;  /* 0x0000040000027802 */ /* 0x000fc80000000f00 */
[----:B0-----:R-:W-:-:S05]  /*8170*/  LEA R3, R3, R2, 0x18 ;  /* 0x0000000203037211 */ /* 0x001fca00078ec0ff */
[C---:B------:R-:W-:Y:S02]  /*8180*/  IMAD R14, R0.reuse, 0x8, R3 ;  /* 0x00000008000e7824 */ /* 0x040fe400078e0203 */
[----:B------:R-:W-:-:S03]  /*8190*/  VIADD R0, R0, 0xfffffff8 ;  /* 0xfffffff800007836 */ /* 0x000fc60000000000 */
[----:B------:R-:W0:Y:S04]  /*81a0*/  LDS.64 R2, [R14+-0x8] ;  /* 0xfffff8000e027984 */ /* 0x000e280000000a00 */
[----:B------:R-:W1:Y:S04]  /*81b0*/  LDS.64 R6, [R14+-0x10] ;  /* 0xfffff0000e067984 */ /* 0x000e680000000a00 */
[----:B------:R-:W2:Y:S04]  /*81c0*/  LDS.64 R8, [R14+-0x18] ;  /* 0xffffe8000e087984 */ /* 0x000ea80000000a00 */
[----:B------:R-:W3:Y:S04]  /*81d0*/  LDS.64 R10, [R14+-0x20] ;  /* 0xffffe0000e0a7984 */ /* 0x000ee80000000a00 */
[----:B------:R-:W4:Y:S01]  /*81e0*/  LDS.64 R12, [R14+-0x28] ;  /* 0xffffd8000e0c7984 */ /* 0x000f220000000a00 */
[----:B0-----:R-:W-:-:S03]  /*81f0*/  DADD R2, R4, R2 ;  /* 0x0000000004027229 */ /* 0x001fc60000000002 */
[----:B------:R-:W0:Y:S05]  /*8200*/  LDS.64 R4, [R14+-0x30] ;  /* 0xffffd0000e047984 */ /* 0x000e2a0000000a00 */
[----:B-1----:R-:W-:Y:S01]  /*8210*/  DADD R2, R2, R6 ;  /* 0x0000000002027229 */ /* 0x002fe20000000006 */
[----:B------:R-:W1:Y:S07]  /*8220*/  LDS.64 R6, [R14+-0x38] ;  /* 0xffffc8000e067984 */ /* 0x000e6e0000000a00 */
[----:B--2---:R-:W-:Y:S01]  /*8230*/  DADD R2, R2, R8 ;  /* 0x0000000002027229 */ /* 0x004fe20000000008 */
[----:B------:R-:W2:Y:S07]  /*8240*/  LDS.64 R8, [R14+-0x40] ;  /* 0xffffc0000e087984 */ /* 0x000eae0000000a00 */
[----:B---3--:R-:W-:-:S08]  /*8250*/  DADD R2, R2, R10 ;  /* 0x0000000002027229 */ /* 0x008fd0000000000a */
[----:B----4-:R-:W-:-:S08]  /*8260*/  DADD R2, R2, R12 ;  /* 0x0000000002027229 */ /* 0x010fd0000000000c */
[----:B0-----:R-:W-:-:S08]  /*8270*/  DADD R2, R2, R4 ;  /* 0x0000000002027229 */ /* 0x001fd00000000004 */
[----:B-1----:R-:W-:-:S08]  /*8280*/  DADD R2, R2, R6 ;  /* 0x0000000002027229 */ /* 0x002fd00000000006 */
[----:B--2---:R-:W-:-:S11]  /*8290*/  DADD R4, R2, R8 ;  /* 0x0000000002047229 */ /* 0x004fd60000000008 */
.L_x_151:
        /* <DEDUP_REMOVED lines=13> */
[----:B------:R-:W3:Y:S01]  /*8370*/  LDS.64 R10, [R13+-0x20] ;  /* 0xffffe0000d0a7984 */ /* 0x000ee20000000a00 */
[----:B0-----:R-:W-:-:S08]  /*8380*/  DADD R2, R4, R2 ;  /* 0x0000000004027229 */ /* 0x001fd00000000002 */
[----:B-1----:R-:W-:-:S08]  /*8390*/  DADD R2, R2, R6 ;  /* 0x0000000002027229 */ /* 0x002fd00000000006 */
[----:B--2---:R-:W-:-:S08]  /*83a0*/  DADD R2, R2, R8 ;  /* 0x0000000002027229 */ /* 0x004fd00000000008 */
[----:B---3--:R-:W-:-:S11]  /*83b0*/  DADD R4, R2, R10 ;  /* 0x0000000002047229 */ /* 0x008fd6000000000a */
.L_x_152:
[----:B------:R-:W-:Y:S05]  /*83c0*/  @!P1 BRA `(.L_x_148) ;  /* 0x0000000000309947 */ /* 0x000fea0003800000 */
[----:B------:R-:W0:Y:S01]  /*83d0*/  S2R R3, SR_CgaCtaId ;  /* 0x0000000000037919 */ /* 0x000e220000008800 */
[----:B------:R-:W-:Y:S01]  /*83e0*/  MOV R2, 0x400 ;  /* 0x0000040000027802 */ /* 0x000fe20000000f00 */
[----:B------:R-:W-:-:S03]  /*83f0*/  IMAD.MOV R12, RZ, RZ, -R12 ;  /* 0x000000ffff0c7224 */ /* 0x000fc600078e0a0c */
[----:B0-----:R-:W-:-:S04]  /*8400*/  LEA R3, R3, R2, 0x18 ;  /* 0x0000000203037211 */ /* 0x001fc800078ec0ff */
[----:B------:R-:W-:-:S05]  /*8410*/  LEA R0, R0, R3, 0x3 ;  /* 0x0000000300007211 */ /* 0x000fca00078e18ff */
[----:B------:R-:W-:-:S07]  /*8420*/  VIADD R0, R0, 0xfffffff8 ;  /* 0xfffffff800007836 */ /* 0x000fce0000000000 */
.L_x_153:
[----:B------:R0:W1:Y:S01]  /*8430*/  LDS.64 R2, [R0] ;  /* 0x0000000000027984 */ /* 0x0000620000000a00 */
[----:B------:R-:W-:-:S05]  /*8440*/  VIADD R12, R12, 0x1 ;  /* 0x000000010c0c7836 */ /* 0x000fca0000000000 */
[----:B------:R-:W-:Y:S01]  /*8450*/  ISETP.NE.AND P0, PT, R12, RZ, PT ;  /* 0x000000ff0c00720c */ /* 0x000fe20003f05270 */
[----:B0-----:R-:W-:Y:S01]  /*8460*/  VIADD R0, R0, 0xfffffff8 ;  /* 0xfffffff800007836 */ /* 0x001fe20000000000 */
[----:B-1----:R-:W-:-:S11]  /*8470*/  DADD R4, R2, R4 ;  /* 0x0000000002047229 */ /* 0x002fd60000000004 */
[----:B------:R-:W-:Y:S05]  /*8480*/  @P0 BRA `(.L_x_153) ;  /* 0xfffffffc00e80947 */ /* 0x000fea000383ffff */
.L_x_148:
[----:B------:R-:W0:Y:S01]  /*8490*/  S2R R7, SR_CTAID.X ;  /* 0x0000000000077919 */ /* 0x000e220000002500 */
[----:B------:R-:W0:Y:S02]  /*84a0*/  LDC.64 R2, c[0x0][0x388] ;  /* 0x0000e200ff027b82 */ /* 0x000e240000000a00 */
[----:B0-----:R-:W-:-:S05]  /*84b0*/  IMAD.WIDE.U32 R2, R7, 0x8, R2 ;  /* 0x0000000807027825 */ /* 0x001fca00078e0002 */
[----:B------:R-:W-:Y:S01]  /*84c0*/  STG.E.64 desc[UR6][R2.64], R4 ;  /* 0x0000000402007986 */ /* 0x000fe2000c101b06 */
[----:B------:R-:W-:Y:S05]  /*84d0*/  EXIT ;  /* 0x000000000000794d */ /* 0x000fea0003800000 */
        .weak           $__internal_0_$__cuda_sm20_dblrcp_rn_slowpath_v3
        .type           $__internal_0_$__cuda_sm20_dblrcp_rn_slowpath_v3,@function
        .size           $__internal_0_$__cuda_sm20_dblrcp_rn_slowpath_v3,($__internal_1_$__cuda_sm20_div_rn_f64_full - $__internal_0_$__cuda_sm20_dblrcp_rn_slowpath_v3)
$__internal_0_$__cuda_sm20_dblrcp_rn_slowpath_v3:
[----:B------:R-:W-:Y:S01]  /*84e0*/  DSETP.GTU.AND P0, PT, |R8|, +INF , PT ;  /* 0x7ff000000800742a */ /* 0x000fe20003f0c200 */
[----:B------:R-:W-:-:S13]  /*84f0*/  BSSY.RECONVERGENT B1, `(.L_x_154) ;  /* 0x0000024000017945 */ /* 0x000fda0003800200 */
[----:B------:R-:W-:Y:S05]  /*8500*/  @P0 BRA `(.L_x_155) ;  /* 0x0000000000800947 */ /* 0x000fea0003800000 */
[----:B------:R-:W-:-:S04]  /*8510*/  LOP3.LUT R4, R9, 0x7fffffff, RZ, 0xc0, !PT ;  /* 0x7fffffff09047812 */ /* 0x000fc800078ec0ff */
[----:B------:R-:W-:-:S04]  /*8520*/  IADD3 R2, PT, PT, R4, -0x1, RZ ;  /* 0xffffffff04027810 */ /* 0x000fc80007ffe0ff */
[----:B------:R-:W-:-:S13]  /*8530*/  ISETP.GE.U32.AND P0, PT, R2, 0x7fefffff, PT ;  /* 0x7fefffff0200780c */ /* 0x000fda0003f06070 */
[----:B------:R-:W-:Y:S01]  /*8540*/  @P0 LOP3.LUT R3, R9, 0x7ff00000, RZ, 0x3c, !PT ;  /* 0x7ff0000009030812 */ /* 0x000fe200078e3cff */
[----:B------:R-:W-:Y:S01]  /*8550*/  @P0 IMAD.MOV.U32 R2, RZ, RZ, RZ ;  /* 0x000000ffff020224 */ /* 0x000fe200078e00ff */
[----:B------:R-:W-:Y:S06]  /*8560*/  @P0 BRA `(.L_x_156) ;  /* 0x0000000000700947 */ /* 0x000fec0003800000 */
[----:B------:R-:W-:-:S13]  /*8570*/  ISETP.GE.U32.AND P0, PT, R4, 0x1000001, PT ;  /* 0x010000010400780c */ /* 0x000fda0003f06070 */
[----:B------:R-:W-:Y:S05]  /*8580*/  @!P0 BRA `(.L_x_157) ;  /* 0x0000000000388947 */ /* 0x000fea0003800000 */
[----:B------:R-:W-:Y:S02]  /*8590*/  VIADD R3, R9, 0xc0200000 ;  /* 0xc020000009037836 */ /* 0x000fe40000000000 */
[----:B------:R-:W-:Y:S02]  /*85a0*/  IMAD.MOV.U32 R2, RZ, RZ, R8 ;  /* 0x000000ffff027224 */ /* 0x000fe400078e0008 */
[----:B------:R-:W0:Y:S01]  /*85b0*/  MUFU.RCP64H R5, R3 ;  /* 0x0000000300057308 */ /* 0x000e220000001800 */
[----:B------:R-:W-:-:S06]  /*85c0*/  IMAD.MOV.U32 R4, RZ, RZ, R7 ;  /* 0x000000ffff047224 */ /* 0x000fcc00078e0007 */
[----:B0-----:R-:W-:-:S08]  /*85d0*/  DFMA R6, -R2, R4, 1 ;  /* 0x3ff000000206742b */ /* 0x001fd00000000104 */
[----:B------:R-:W-:-:S08]  /*85e0*/  DFMA R6, R6, R6, R6 ;  /* 0x000000060606722b */ /* 0x000fd00000000006 */
[----:B------:R-:W-:-:S08]  /*85f0*/  DFMA R6, R4, R6, R4 ;  /* 0x000000060406722b */ /* 0x000fd00000000004 */
[----:B------:R-:W-:-:S08]  /*8600*/  DFMA R4, -R2, R6, 1 ;  /* 0x3ff000000204742b */ /* 0x000fd00000000106 */
[----:B------:R-:W-:-:S08]  /*8610*/  DFMA R4, R6, R4, R6 ;  /* 0x000000040604722b */ /* 0x000fd00000000006 */
[----:B------:R-:W-:-:S08]  /*8620*/  DMUL R4, R4, 2.2250738585072013831e-308 ;  /* 0x0010000004047828 */ /* 0x000fd00000000000 */
[----:B------:R-:W-:-:S08]  /*8630*/  DFMA R6, -R8, R4, 1 ;  /* 0x3ff000000806742b */ /* 0x000fd00000000104 */
[----:B------:R-:W-:-:S08]  /*8640*/  DFMA R6, R6, R6, R6 ;  /* 0x000000060606722b */ /* 0x000fd00000000006 */
[----:B------:R-:W-:Y:S01]  /*8650*/  DFMA R2, R4, R6, R4 ;  /* 0x000000060402722b */ /* 0x000fe20000000004 */
[----:B------:R-:W-:Y:S10]  /*8660*/  BRA `(.L_x_156) ;  /* 0x0000000000307947 */ /* 0x000ff40003800000 */
.L_x_157:
[----:B------:R-:W-:Y:S01]  /*8670*/  DMUL R4, R8, 8.11296384146066816958e+31 ;  /* 0x4690000008047828 */ /* 0x000fe20000000000 */
[----:B------:R-:W-:-:S05]  /*8680*/  MOV R2, R7 ;  /* 0x0000000700027202 */ /* 0x000fca0000000f00 */
[----:B------:R-:W0:Y:S02]  /*8690*/  MUFU.RCP64H R3, R5 ;  /* 0x0000000500037308 */ /* 0x000e240000001800 */
[----:B0-----:R-:W-:-:S08]  /*86a0*/  DFMA R6, -R4, R2, 1 ;  /* 0x3ff000000406742b */ /* 0x001fd00000000102 */
[----:B------:R-:W-:-:S08]  /*86b0*/  DFMA R6, R6, R6, R6 ;  /* 0x000000060606722b */ /* 0x000fd00000000006 */
[----:B------:R-:W-:-:S08]  /*86c0*/  DFMA R6, R2, R6, R2 ;  /* 0x000000060206722b */ /* 0x000fd00000000002 */
[----:B------:R-:W-:-:S08]  /*86d0*/  DFMA R2, -R4, R6, 1 ;  /* 0x3ff000000402742b */ /* 0x000fd00000000106 */
[----:B------:R-:W-:-:S08]  /*86e0*/  DFMA R2, R6, R2, R6 ;  /* 0x000000020602722b */ /* 0x000fd00000000006 */
[----:B------:R-:W-:Y:S01]  /*86f0*/  DMUL R2, R2, 8.11296384146066816958e+31 ;  /* 0x4690000002027828 */ /* 0x000fe20000000000 */
[----:B------:R-:W-:Y:S10]  /*8700*/  BRA `(.L_x_156) ;  /* 0x0000000000087947 */ /* 0x000ff40003800000 */
.L_x_155:
[----:B------:R-:W-:Y:S01]  /*8710*/  LOP3.LUT R3, R9, 0x80000, RZ, 0xfc, !PT ;  /* 0x0008000009037812 */ /* 0x000fe200078efcff */
[----:B------:R-:W-:-:S07]  /*8720*/  IMAD.MOV.U32 R2, RZ, RZ, R8 ;  /* 0x000000ffff027224 */ /* 0x000fce00078e0008 */
.L_x_156:
[----:B------:R-:W-:Y:S05]  /*8730*/  BSYNC.RECONVERGENT B1 ;  /* 0x0000000000017941 */ /* 0x000fea0003800200 */
.L_x_154:
[----:B------:R-:W-:Y:S02]  /*8740*/  IMAD.MOV.U32 R14, RZ, RZ, R2 ;  /* 0x000000ffff0e7224 */ /* 0x000fe400078e0002 */
[----:B------:R-:W-:Y:S01]  /*8750*/  IMAD.MOV.U32 R15, RZ, RZ, R3 ;  /* 0x000000ffff0f7224 */ /* 0x000fe200078e0003 */
[----:B------:R-:W-:Y:S01]  /*8760*/  MOV R3, 0x0 ;  /* 0x0000000000037802 */ /* 0x000fe20000000f00 */
[----:B------:R-:W-:-:S04]  /*8770*/  IMAD.MOV.U32 R2, RZ, RZ, R0 ;  /* 0x000000ffff027224 */ /* 0x000fc800078e0000 */
[----:B------:R-:W-:Y:S05]  /*8780*/  RET.REL.NODEC R2 `(_Z6MiddlePdS_) ;  /* 0xffffff78021c7950 */ /* 0x000fea0003c3ffff */
        .weak           $__internal_1_$__cuda_sm20_div_rn_f64_full
        .type           $__internal_1_$__cuda_sm20_div_rn_f64_full,@function
        .size           $__internal_1_$__cuda_sm20_div_rn_f64_full,($_Z6MiddlePdS_$__internal_accurate_pow - $__internal_1_$__cuda_sm20_div_rn_f64_full)
$__internal_1_$__cuda_sm20_div_rn_f64_full:
[C---:B------:R-:W-:Y:S01]  /*8790*/  FSETP.GEU.AND P0, PT, |R9|.reuse, 1.469367938527859385e-39, PT ;  /* 0x001000000900780b */ /* 0x040fe20003f0e200 */
[--C-:B------:R-:W-:Y:S01]  /*87a0*/  IMAD.MOV.U32 R44, RZ, RZ, R8.reuse ;  /* 0x000000ffff2c7224 */ /* 0x100fe200078e0008 */
[----:B------:R-:W-:Y:S01]  /*87b0*/  LOP3.LUT R40, R9, 0x800fffff, RZ, 0xc0, !PT ;  /* 0x800fffff09287812 */ /* 0x000fe200078ec0ff */
[----:B------:R-:W-:Y:S01]  /*87c0*/  IMAD.MOV.U32 R45, RZ, RZ, R9 ;  /* 0x000000ffff2d7224 */ /* 0x000fe200078e0009 */
[----:B------:R-:W-:Y:S01]  /*87d0*/  MOV R49, R39 ;  /* 0x0000002700317202 */ /* 0x000fe20000000f00 */
[----:B------:R-:W-:Y:S01]  /*87e0*/  IMAD.MOV.U32 R46, RZ, RZ, R8 ;  /* 0x000000ffff2e7224 */ /* 0x000fe200078e0008 */
[----:B------:R-:W-:Y:S01]  /*87f0*/  LOP3.LUT R47, R40, 0x3ff00000, RZ, 0xfc, !PT ;  /* 0x3ff00000282f7812 */ /* 0x000fe200078efcff */
[----:B------:R-:W-:Y:S01]  /*8800*/  IMAD.MOV.U32 R54, RZ, RZ, 0x1 ;  /* 0x00000001ff367424 */ /* 0x000fe200078e00ff */
[C---:B------:R-:W-:Y:S01]  /*8810*/  FSETP.GEU.AND P1, PT, |R49|.reuse, 1.469367938527859385e-39, PT ;  /* 0x001000003100780b */ /* 0x040fe20003f2e200 */
[----:B------:R-:W-:Y:S01]  /*8820*/  IMAD.MOV.U32 R48, RZ, RZ, R6 ;  /* 0x000000ffff307224 */ /* 0x000fe200078e0006 */
[----:B------:R-:W-:Y:S01]  /*8830*/  LOP3.LUT R6, R49, 0x7ff00000, RZ, 0xc0, !PT ;  /* 0x7ff0000031067812 */ /* 0x000fe200078ec0ff */
[----:B------:R-:W-:Y:S01]  /*8840*/  BSSY.RECONVERGENT B2, `(.L_x_158) ;  /* 0x0000055000027945 */ /* 0x000fe20003800200 */
[----:B------:R-:W-:Y:S01]  /*8850*/  LOP3.LUT R42, R9, 0x7ff00000, RZ, 0xc0, !PT ;  /* 0x7ff00000092a7812 */ /* 0x000fe200078ec0ff */
[----:B------:R-:W-:Y:S01]  /*8860*/  @!P0 DMUL R46, R44, 8.98846567431157953865e+307 ;  /* 0x7fe000002c2e8828 */ /* 0x000fe20000000000 */
[----:B------:R-:W-:-:S02]  /*8870*/  IMAD.MOV.U32 R9, RZ, RZ, 0x1ca00000 ;  /* 0x1ca00000ff097424 */ /* 0x000fc400078e00ff */
[C---:B------:R-:W-:Y:S01]  /*8880*/  ISETP.GE.U32.AND P3, PT, R6.reuse, R42, PT ;  /* 0x0000002a0600720c */ /* 0x040fe20003f66070 */
[----:B------:R-:W-:Y:S02]  /*8890*/  IMAD.MOV.U32 R50, RZ, RZ, R48 ;  /* 0x000000ffff327224 */ /* 0x000fe400078e0030 */
[----:B------:R-:W0:Y:S02]  /*88a0*/  MUFU.RCP64H R55, R47 ;  /* 0x0000002f00377308 */ /* 0x000e240000001800 */
[----:B------:R-:W-:Y:S01]  /*88b0*/  @!P1 LOP3.LUT R39, R45, 0x7ff00000, RZ, 0xc0, !PT ;  /* 0x7ff000002d279812 */ /* 0x000fe200078ec0ff */
[----:B------:R-:W-:Y:S01]  /*88c0*/  @!P1 IMAD.MOV.U32 R52, RZ, RZ, RZ ;  /* 0x000000ffff349224 */ /* 0x000fe200078e00ff */
[----:B------:R-:W-:Y:S02]  /*88d0*/  @!P0 LOP3.LUT R42, R47, 0x7ff00000, RZ, 0xc0, !PT ;  /* 0x7ff000002f2a8812 */ /* 0x000fe400078ec0ff */
[----:B------:R-:W-:-:S04]  /*88e0*/  @!P1 ISETP.GE.U32.AND P2, PT, R6, R39, PT ;  /* 0x000000270600920c */ /* 0x000fc80003f46070 */
[----:B------:R-:W-:-:S04]  /*88f0*/  @!P1 SEL R39, R9, 0x63400000, !P2 ;  /* 0x6340000009279807 */ /* 0x000fc80005000000 */
[----:B------:R-:W-:Y:S01]  /*8900*/  @!P1 LOP3.LUT R39, R39, 0x80000000, R49, 0xf8, !PT ;  /* 0x8000000027279812 */ /* 0x000fe200078ef831 */
[----:B0-----:R-:W-:-:S03]  /*8910*/  DFMA R40, R54, -R46, 1 ;  /* 0x3ff000003628742b */ /* 0x001fc6000000082e */
[----:B------:R-:W-:Y:S01]  /*8920*/  @!P1 LOP3.LUT R53, R39, 0x100000, RZ, 0xfc, !PT ;  /* 0x0010000027359812 */ /* 0x000fe200078efcff */
[----:B------:R-:W-:-:S04]  /*8930*/  VIADD R39, R42, 0xffffffff ;  /* 0xffffffff2a277836 */ /* 0x000fc80000000000 */
[----:B------:R-:W-:-:S08]  /*8940*/  DFMA R40, R40, R40, R40 ;  /* 0x000000282828722b */ /* 0x000fd00000000028 */
[----:B------:R-:W-:Y:S01]  /*8950*/  DFMA R54, R54, R40, R54 ;  /* 0x000000283636722b */ /* 0x000fe20000000036 */
[----:B------:R-:W-:-:S04]  /*8960*/  SEL R40, R9, 0x63400000, !P3 ;  /* 0x6340000009287807 */ /* 0x000fc80005800000 */
[----:B------:R-:W-:-:S03]  /*8970*/  LOP3.LUT R51, R40, 0x800fffff, R49, 0xf8, !PT ;  /* 0x800fffff28337812 */ /* 0x000fc600078ef831 */
[----:B------:R-:W-:-:S03]  /*8980*/  DFMA R40, R54, -R46, 1 ;  /* 0x3ff000003628742b */ /* 0x000fc6000000082e */
[----:B------:R-:W-:-:S05]  /*8990*/  @!P1 DFMA R50, R50, 2, -R52 ;  /* 0x400000003232982b */ /* 0x000fca0000000834 */
[----:B------:R-:W-:Y:S01]  /*89a0*/  DFMA R54, R54, R40, R54 ;  /* 0x000000283636722b */ /* 0x000fe20000000036 */
[----:B------:R-:W-:-:S04]  /*89b0*/  MOV R41, R6 ;  /* 0x0000000600297202 */ /* 0x000fc80000000f00 */
[----:B------:R-:W-:-:S03]  /*89c0*/  @!P1 LOP3.LUT R41, R51, 0x7ff00000, RZ, 0xc0, !PT ;  /* 0x7ff0000033299812 */ /* 0x000fc600078ec0ff */
[----:B------:R-:W-:Y:S02]  /*89d0*/  DMUL R52, R54, R50 ;  /* 0x0000003236347228 */ /* 0x000fe40000000000 */
[----:B------:R-:W-:-:S05]  /*89e0*/  VIADD R40, R41, 0xffffffff ;  /* 0xffffffff29287836 */ /* 0x000fca0000000000 */
[----:B------:R-:W-:Y:S01]  /*89f0*/  ISETP.GT.U32.AND P0, PT, R40, 0x7feffffe, PT ;  /* 0x7feffffe2800780c */ /* 0x000fe20003f04070 */
[----:B------:R-:W-:-:S03]  /*8a00*/  DFMA R58, R52, -R46, R50 ;  /* 0x8000002e343a722b */ /* 0x000fc60000000032 */
[----:B------:R-:W-:-:S05]  /*8a10*/  ISETP.GT.U32.OR P0, PT, R39, 0x7feffffe, P0 ;  /* 0x7feffffe2700780c */ /* 0x000fca0000704470 */
[----:B------:R-:W-:-:S08]  /*8a20*/  DFMA R52, R54, R58, R52 ;  /* 0x0000003a3634722b */ /* 0x000fd00000000034 */
[----:B------:R-:W-:Y:S05]  /*8a30*/  @P0 BRA `(.L_x_159) ;  /* 0x0000000000740947 */ /* 0x000fea0003800000 */
[----:B------:R-:W-:-:S04]  /*8a40*/  LOP3.LUT R39, R45, 0x7ff00000, RZ, 0xc0, !PT ;  /* 0x7ff000002d277812 */ /* 0x000fc800078ec0ff */
[CC--:B------:R-:W-:Y:S02]  /*8a50*/  VIADDMNMX R40, R6.reuse, -R39.reuse, 0xb9600000, !PT ;  /* 0xb960000006287446 */ /* 0x0c0fe40007800927 */
[----:B------:R-:W-:Y:S02]  /*8a60*/  ISETP.GE.U32.AND P0, PT, R6, R39, PT ;  /* 0x000000270600720c */ /* 0x000fe40003f06070 */
[----:B------:R-:W-:Y:S02]  /*8a70*/  VIMNMX R40, PT, PT, R40, 0x46a00000, PT ;  /* 0x46a0000028287848 */ /* 0x000fe40003fe0100 */
[----:B------:R-:W-:-:S05]  /*8a80*/  SEL R9, R9, 0x63400000, !P0 ;  /* 0x6340000009097807 */ /* 0x000fca0004000000 */
[----:B------:R-:W-:Y:S01]  /*8a90*/  IMAD.IADD R9, R40, 0x1, -R9 ;  /* 0x0000000128097824 */ /* 0x000fe200078e0a09 */
[----:B------:R-:W-:-:S03]  /*8aa0*/  MOV R40, RZ ;  /* 0x000000ff00287202 */ /* 0x000fc60000000f00 */
[----:B------:R-:W-:-:S06]  /*8ab0*/  VIADD R41, R9, 0x7fe00000 ;  /* 0x7fe0000009297836 */ /* 0x000fcc0000000000 */
[----:B------:R-:W-:-:S10]  /*8ac0*/  DMUL R54, R52, R40 ;  /* 0x0000002834367228 */ /* 0x000fd40000000000 */
[----:B------:R-:W-:-:S13]  /*8ad0*/  FSETP.GTU.AND P0, PT, |R55|, 1.469367938527859385e-39, PT ;  /* 0x001000003700780b */ /* 0x000fda0003f0c200 */
[----:B------:R-:W-:Y:S05]  /*8ae0*/  @P0 BRA `(.L_x_160) ;  /* 0x0000000000a80947 */ /* 0x000fea0003800000 */
[----:B------:R-:W-:Y:S01]  /*8af0*/  DFMA R50, R52, -R46, R50 ;  /* 0x8000002e3432722b */ /* 0x000fe20000000032 */
[----:B------:R-:W-:-:S09]  /*8b00*/  IMAD.MOV.U32 R40, RZ, RZ, RZ ;  /* 0x000000ffff287224 */ /* 0x000fd200078e00ff */
[C---:B------:R-:W-:Y:S02]  /*8b10*/  FSETP.NEU.AND P0, PT, R51.reuse, RZ, PT ;  /* 0x000000ff3300720b */ /* 0x040fe40003f0d000 */
[----:B------:R-:W-:-:S04]  /*8b20*/  LOP3.LUT R6, R51, 0x80000000, R45, 0x48, !PT ;  /* 0x8000000033067812 */ /* 0x000fc800078e482d */
[----:B------:R-:W-:-:S07]  /*8b30*/  LOP3.LUT R41, R6, R41, RZ, 0xfc, !PT ;  /* 0x0000002906297212 */ /* 0x000fce00078efcff */
[----:B------:R-:W-:Y:S05]  /*8b40*/  @!P0 BRA `(.L_x_160) ;  /* 0x0000000000908947 */ /* 0x000fea0003800000 */
[----:B------:R-:W-:Y:S01]  /*8b50*/  IMAD.MOV R43, RZ, RZ, -R9 ;  /* 0x000000ffff2b7224 */ /* 0x000fe200078e0a09 */
[----:B------:R-:W-:Y:S01]  /*8b60*/  DMUL.RP R40, R52, R40 ;  /* 0x0000002834287228 */ /* 0x000fe20000008000 */
[----:B------:R-:W-:Y:S01]  /*8b70*/  IMAD.MOV.U32 R42, RZ, RZ, RZ ;  /* 0x000000ffff2a7224 */ /* 0x000fe200078e00ff */
[----:B------:R-:W-:-:S05]  /*8b80*/  IADD3 R9, PT, PT, -R9, -0x43300000, RZ ;  /* 0xbcd0000009097810 */ /* 0x000fca0007ffe1ff */
[----:B------:R-:W-:-:S03]  /*8b90*/  DFMA R42, R54, -R42, R52 ;  /* 0x8000002a362a722b */ /* 0x000fc60000000034 */
[----:B------:R-:W-:-:S07]  /*8ba0*/  LOP3.LUT R6, R41, R6, RZ, 0x3c, !PT ;  /* 0x0000000629067212 */ /* 0x000fce00078e3cff */
[----:B------:R-:W-:-:S04]  /*8bb0*/  FSETP.NEU.AND P0, PT, |R43|, R9, PT ;  /* 0x000000092b00720b */ /* 0x000fc80003f0d200 */
[----:B------:R-:W-:Y:S02]  /*8bc0*/  FSEL R40, R40, R54, !P0 ;  /* 0x0000003628287208 */ /* 0x000fe40004000000 */
[----:B------:R-:W-:-:S03]  /*8bd0*/  FSEL R41, R6, R55, !P0 ;  /* 0x0000003706297208 */ /* 0x000fc60004000000 */
[----:B------:R-:W-:Y:S01]  /*8be0*/  IMAD.MOV.U32 R54, RZ, RZ, R40 ;  /* 0x000000ffff367224 */ /* 0x000fe200078e0028 */
[----:B------:R-:W-:Y:S01]  /*8bf0*/  MOV R55, R41 ;  /* 0x0000002900377202 */ /* 0x000fe20000000f00 */
[----:B------:R-:W-:Y:S06]  /*8c00*/  BRA `(.L_x_160) ;  /* 0x0000000000607947 */ /* 0x000fec0003800000 */
.L_x_159:
[----:B------:R-:W-:-:S14]  /*8c10*/  DSETP.NAN.AND P0, PT, R48, R48, PT ;  /* 0x000000303000722a */ /* 0x000fdc0003f08000 */
[----:B------:R-:W-:Y:S05]  /*8c20*/  @P0 BRA `(.L_x_161) ;  /* 0x00000000004c0947 */ /* 0x000fea0003800000 */
[----:B------:R-:W-:-:S14]  /*8c30*/  DSETP.NAN.AND P0, PT, R44, R44, PT ;  /* 0x0000002c2c00722a */ /* 0x000fdc0003f08000 */
[----:B------:R-:W-:Y:S05]  /*8c40*/  @P0 BRA `(.L_x_162) ;  /* 0x0000000000340947 */ /* 0x000fea0003800000 */
[----:B------:R-:W-:Y:S01]  /*8c50*/  ISETP.NE.AND P0, PT, R41, R42, PT ;  /* 0x0000002a2900720c */ /* 0x000fe20003f05270 */
[----:B------:R-:W-:Y:S02]  /*8c60*/  IMAD.MOV.U32 R54, RZ, RZ, 0x0 ;  /* 0x00000000ff367424 */ /* 0x000fe400078e00ff */
[----:B------:R-:W-:-:S10]  /*8c70*/  IMAD.MOV.U32 R55, RZ, RZ, -0x80000 ;  /* 0xfff80000ff377424 */ /* 0x000fd400078e00ff */
[----:B------:R-:W-:Y:S05]  /*8c80*/  @!P0 BRA `(.L_x_160) ;  /* 0x0000000000408947 */ /* 0x000fea0003800000 */
[----:B------:R-:W-:Y:S02]  /*8c90*/  ISETP.NE.AND P0, PT, R41, 0x7ff00000, PT ;  /* 0x7ff000002900780c */ /* 0x000fe40003f05270 */
[----:B------:R-:W-:Y:S02]  /*8ca0*/  LOP3.LUT R9, R49, 0x80000000, R45, 0x48, !PT ;  /* 0x8000000031097812 */ /* 0x000fe400078e482d */
[----:B------:R-:W-:-:S13]  /*8cb0*/  ISETP.EQ.OR P0, PT, R42, RZ, !P0 ;  /* 0x000000ff2a00720c */ /* 0x000fda0004702670 */
[----:B------:R-:W-:Y:S01]  /*8cc0*/  @P0 LOP3.LUT R6, R9, 0x7ff00000, RZ, 0xfc, !PT ;  /* 0x7ff0000009060812 */ /* 0x000fe200078efcff */
[----:B------:R-:W-:Y:S01]  /*8cd0*/  @!P0 IMAD.MOV.U32 R54, RZ, RZ, RZ ;  /* 0x000000ffff368224 */ /* 0x000fe200078e00ff */
[----:B------:R-:W-:Y:S01]  /*8ce0*/  @P0 MOV R54, RZ ;  /* 0x000000ff00360202 */ /* 0x000fe20000000f00 */
[----:B------:R-:W-:Y:S02]  /*8cf0*/  @!P0 IMAD.MOV.U32 R55, RZ, RZ, R9 ;  /* 0x000000ffff378224 */ /* 0x000fe400078e0009 */
[----:B------:R-:W-:Y:S01]  /*8d00*/  @P0 IMAD.MOV.U32 R55, RZ, RZ, R6 ;  /* 0x000000ffff370224 */ /* 0x000fe200078e0006 */
[----:B------:R-:W-:Y:S06]  /*8d10*/  BRA `(.L_x_160) ;  /* 0x00000000001c7947 */ /* 0x000fec0003800000 */
.L_x_162:
[----:B------:R-:W-:Y:S01]  /*8d20*/  LOP3.LUT R9, R45, 0x80000, RZ, 0xfc, !PT ;  /* 0x000800002d097812 */ /* 0x000fe200078efcff */
[----:B------:R-:W-:-:S04]  /*8d30*/  IMAD.MOV.U32 R54, RZ, RZ, R44 ;  /* 0x000000ffff367224 */ /* 0x000fc800078e002c */
[----:B------:R-:W-:Y:S01]  /*8d40*/  IMAD.MOV.U32 R55, RZ, RZ, R9 ;  /* 0x000000ffff377224 */ /* 0x000fe200078e0009 */
[----:B------:R-:W-:Y:S06]  /*8d50*/  BRA `(.L_x_160) ;  /* 0x00000000000c7947 */ /* 0x000fec0003800000 */
.L_x_161:
[----:B------:R-:W-:Y:S01]  /*8d60*/  LOP3.LUT R9, R49, 0x80000, RZ, 0xfc, !PT ;  /* 0x0008000031097812 */ /* 0x000fe200078efcff */
[----:B------:R-:W-:-:S03]  /*8d70*/  IMAD.MOV.U32 R54, RZ, RZ, R48 ;  /* 0x000000ffff367224 */ /* 0x000fc600078e0030 */
[----:B------:R-:W-:-:S07]  /*8d80*/  MOV R55, R9 ;  /* 0x0000000900377202 */ /* 0x000fce0000000f00 */
.L_x_160:
[----:B------:R-:W-:Y:S05]  /*8d90*/  BSYNC.RECONVERGENT B2 ;  /* 0x0000000000027941 */ /* 0x000fea0003800200 */
.L_x_158:
[----:B------:R-:W-:Y:S02]  /*8da0*/  IMAD.MOV.U32 R39, RZ, RZ, 0x0 ;  /* 0x00000000ff277424 */ /* 0x000fe400078e00ff */
[----:B------:R-:W-:Y:S02]  /*8db0*/  IMAD.MOV.U32 R6, RZ, RZ, R54 ;  /* 0x000000ffff067224 */ /* 0x000fe400078e0036 */
[----:B------:R-:W-:Y:S01]  /*8dc0*/  IMAD.MOV.U32 R9, RZ, RZ, R55 ;  /* 0x000000ffff097224 */ /* 0x000fe200078e0037 */
[----:B------:R-:W-:Y:S06]  /*8dd0*/  RET.REL.NODEC R38 `(_Z6MiddlePdS_) ;  /* 0xffffff7026887950 */ /* 0x000fec0003c3ffff */
        .type           $_Z6MiddlePdS_$__internal_accurate_pow,@function
        .size           $_Z6MiddlePdS_$__internal_accurate_pow,(.L_x_167 - $_Z6MiddlePdS_$__internal_accurate_pow)
$_Z6MiddlePdS_$__internal_accurate_pow:
[----:B------:R-:W0:Y:S01]  /*8de0*/  MUFU.RCP64H R53, 2.25 ;  /* 0x4002000000357908 */ /* 0x000e220000001800 */
[----:B------:R-:W-:Y:S02]  /*8df0*/  HFMA2 R39, -RZ, RZ, 2.00390625, 0 ;  /* 0x40020000ff277431 */ /* 0x000fe400000001ff */
[----:B------:R-:W-:Y:S01]  /*8e00*/  IMAD.MOV.U32 R38, RZ, RZ, 0x0 ;  /* 0x00000000ff267424 */ /* 0x000fe200078e00ff */
[----:B------:R-:W-:Y:S01]  /*8e10*/  UMOV UR4, 0x7d2cafe2 ;  /* 0x7d2cafe200047882 */ /* 0x000fe20000000000 */
[----:B------:R-:W-:Y:S01]  /*8e20*/  IMAD.MOV.U32 R52, RZ, RZ, RZ ;  /* 0x000000ffff347224 */ /* 0x000fe200078e00ff */
[----:B------:R-:W-:Y:S01]  /*8e30*/  UMOV UR5, 0x3eb0f5ff ;  /* 0x3eb0f5ff00057882 */ /* 0x000fe20000000000 */
[----:B------:R-:W-:Y:S02]  /*8e40*/  IMAD.MOV.U32 R40, RZ, RZ, 0x41ad3b5a ;  /* 0x41ad3b5aff287424 */ /* 0x000fe400078e00ff */
[----:B------:R-:W-:Y:S02]  /*8e50*/  IMAD.MOV.U32 R41, RZ, RZ, 0x3ed0f5d2 ;  /* 0x3ed0f5d2ff297424 */ /* 0x000fe400078e00ff */
[----:B0-----:R-:W-:-:S08]  /*8e60*/  DFMA R38, R52, -R38, 1 ;  /* 0x3ff000003426742b */ /* 0x001fd00000000826 */
[----:B------:R-:W-:-:S08]  /*8e70*/  DFMA R38, R38, R38, R38 ;  /* 0x000000262626722b */ /* 0x000fd00000000026 */
[----:B------:R-:W-:-:S08]  /*8e80*/  DFMA R52, R52, R38, R52 ;  /* 0x000000263434722b */ /* 0x000fd00000000034 */
[----:B------:R-:W-:-:S08]  /*8e90*/  DMUL R38, R52, 0.25 ;  /* 0x3fd0000034267828 */ /* 0x000fd00000000000 */
[----:B------:R-:W-:-:S08]  /*8ea0*/  DFMA R38, R52, 0.25, R38 ;  /* 0x3fd000003426782b */ /* 0x000fd00000000026 */
[CC--:B------:R-:W-:Y:S02]  /*8eb0*/  DMUL R50, R38.reuse, R38.reuse ;  /* 0x0000002626327228 */ /* 0x0c0fe40000000000 */
[C---:B------:R-:W-:Y:S02]  /*8ec0*/  DADD R44, -R38.reuse, 0.25 ;  /* 0x3fd00000262c7429 */ /* 0x040fe40000000100 */
[----:B------:R-:W-:-:S04]  /*8ed0*/  DMUL R42, R38, R38 ;  /* 0x00000026262a7228 */ /* 0x000fc80000000000 */
[----:B------:R-:W-:Y:S01]  /*8ee0*/  DFMA R40, R50, UR4, R40 ;  /* 0x0000000432287c2b */ /* 0x000fe20008000028 */
[----:B------:R-:W-:Y:S01]  /*8ef0*/  UMOV UR4, 0x75488a3f ;  /* 0x75488a3f00047882 */ /* 0x000fe20000000000 */
[----:B------:R-:W-:Y:S01]  /*8f00*/  UMOV UR5, 0x3ef3b20a ;  /* 0x3ef3b20a00057882 */ /* 0x000fe20000000000 */
[----:B------:R-:W-:-:S05]  /*8f10*/  DADD R44, R44, R44 ;  /* 0x000000002c2c7229 */ /* 0x000fca000000002c */
[----:B------:R-:W-:Y:S01]  /*8f20*/  DFMA R48, R50, R40, UR4 ;  /* 0x0000000432307e2b */ /* 0x000fe20008000028 */
[----:B------:R-:W-:Y:S01]  /*8f30*/  UMOV UR4, 0xe4faecd5 ;  /* 0xe4faecd500047882 */ /* 0x000fe20000000000 */
[----:B------:R-:W-:Y:S01]  /*8f40*/  UMOV UR5, 0x3f1745cd ;  /* 0x3f1745cd00057882 */ /* 0x000fe20000000000 */
[----:B------:R-:W-:-:S05]  /*8f50*/  DFMA R44, -R38, 0.25, R44 ;  /* 0x3fd00000262c782b */ /* 0x000fca000000012c */
[----:B------:R-:W-:Y:S01]  /*8f60*/  DFMA R48, R50, R48, UR4 ;  /* 0x0000000432307e2b */ /* 0x000fe20008000030 */
[----:B------:R-:W-:Y:S01]  /*8f70*/  UMOV UR4, 0x258a578b ;  /* 0x258a578b00047882 */ /* 0x000fe20000000000 */
[----:B------:R-:W-:Y:S01]  /*8f80*/  UMOV UR5, 0x3f3c71c7 ;  /* 0x3f3c71c700057882 */ /* 0x000fe20000000000 */
[----:B------:R-:W-:-:S05]  /*8f90*/  DMUL R44, R52, R44 ;  /* 0x0000002c342c7228 */ /* 0x000fca0000000000 */
[----:B------:R-:W-:Y:S01]  /*8fa0*/  DFMA R48, R50, R48, UR4 ;  /* 0x0000000432307e2b */ /* 0x000fe20008000030 */
[----:B------:R-:W-:Y:S01]  /*8fb0*/  UMOV UR4, 0x9242b910 ;  /* 0x9242b91000047882 */ /* 0x000fe20000000000 */
[----:B------:R-:W-:-:S03]  /*8fc0*/  UMOV UR5, 0x3f624924 ;  /* 0x3f62492400057882 */ /* 0x000fc60000000000 */
[----:B------:R-:W-:Y:S01]  /*8fd0*/  VIADD R55, R45, 0x100000 ;  /* 0x001000002d377836 */ /* 0x000fe20000000000 */
[----:B------:R-:W-:Y:S02]  /*8fe0*/  MOV R54, R44 ;  /* 0x0000002c00367202 */ /* 0x000fe40000000f00 */
[----:B------:R-:W-:Y:S01]  /*8ff0*/  DFMA R48, R50, R48, UR4 ;  /* 0x0000000432307e2b */ /* 0x000fe20008000030 */
[----:B------:R-:W-:Y:S01]  /*9000*/  UMOV UR4, 0x99999dfb ;  /* 0x99999dfb00047882 */ /* 0x000fe20000000000 */
[----:B------:R-:W-:-:S06]  /*9010*/  UMOV UR5, 0x3f899999 ;  /* 0x3f89999900057882 */ /* 0x000fcc0000000000 */
[----:B------:R-:W-:Y:S01]  /*9020*/  DFMA R48, R50, R48, UR4 ;  /* 0x0000000432307e2b */ /* 0x000fe20008000030 */
[----:B------:R-:W-:Y:S01]  /*9030*/  UMOV UR4, 0x55555555 ;  /* 0x5555555500047882 */ /* 0x000fe20000000000 */
[----:B------:R-:W-:-:S06]  /*9040*/  UMOV UR5, 0x3fb55555 ;  /* 0x3fb5555500057882 */ /* 0x000fcc0000000000 */
[----:B------:R-:W-:-:S08]  /*9050*/  DFMA R40, R50, R48, UR4 ;  /* 0x0000000432287e2b */ /* 0x000fd00008000030 */
[----:B------:R-:W-:Y:S01]  /*9060*/  DADD R46, -R40, UR4 ;  /* 0x00000004282e7e29 */ /* 0x000fe20008000100 */
[----:B------:R-:W-:Y:S01]  /*9070*/  UMOV UR4, 0xb9e7b0 ;  /* 0x00b9e7b000047882 */ /* 0x000fe20000000000 */
[----:B------:R-:W-:-:S06]  /*9080*/  UMOV UR5, 0x3c46a4cb ;  /* 0x3c46a4cb00057882 */ /* 0x000fcc0000000000 */
[----:B------:R-:W-:Y:S02]  /*9090*/  DFMA R50, R50, R48, R46 ;  /* 0x000000303232722b */ /* 0x000fe4000000002e */
[C---:B------:R-:W-:Y:S02]  /*90a0*/  DMUL R46, R38.reuse, R42 ;  /* 0x0000002a262e7228 */ /* 0x040fe40000000000 */
[----:B------:R-:W-:-:S04]  /*90b0*/  DFMA R48, R38, R38, -R42 ;  /* 0x000000262630722b */ /* 0x000fc8000000082a */
[----:B------:R-:W-:Y:S01]  /*90c0*/  DADD R50, R50, -UR4 ;  /* 0x8000000432327e29 */ /* 0x000fe20008000000 */
[----:B------:R-:W-:Y:S01]  /*90d0*/  UMOV UR4, 0x0 ;  /* 0x0000000000047882 */ /* 0x000fe20000000000 */
[C---:B------:R-:W-:Y:S01]  /*90e0*/  DFMA R52, R38.reuse, R42, -R46 ;  /* 0x0000002a2634722b */ /* 0x040fe2000000082e */
[----:B------:R-:W-:Y:S01]  /*90f0*/  UMOV UR5, 0x40080000 ;  /* 0x4008000000057882 */ /* 0x000fe20000000000 */
[----:B------:R-:W-:-:S06]  /*9100*/  DFMA R48, R38, R54, R48 ;  /* 0x000000362630722b */ /* 0x000fcc0000000030 */
[----:B------:R-:W-:Y:S02]  /*9110*/  DFMA R52, R44, R42, R52 ;  /* 0x0000002a2c34722b */ /* 0x000fe40000000034 */
[----:B------:R-:W-:-:S06]  /*9120*/  DADD R42, R40, R50 ;  /* 0x00000000282a7229 */ /* 0x000fcc0000000032 */
[----:B------:R-:W-:Y:S02]  /*9130*/  DFMA R52, R38, R48, R52 ;  /* 0x000000302634722b */ /* 0x000fe40000000034 */
[----:B------:R-:W-:Y:S02]  /*9140*/  DMUL R48, R42, R46 ;  /* 0x0000002e2a307228 */ /* 0x000fe40000000000 */
[----:B------:R-:W-:-:S06]  /*9150*/  DADD R54, R40, -R42 ;  /* 0x0000000028367229 */ /* 0x000fcc000000082a */
[----:B------:R-:W-:Y:S02]  /*9160*/  DFMA R40, R42, R46, -R48 ;  /* 0x0000002e2a28722b */ /* 0x000fe40000000830 */
[----:B------:R-:W-:-:S06]  /*9170*/  DADD R54, R50, R54 ;  /* 0x0000000032367229 */ /* 0x000fcc0000000036 */
[----:B------:R-:W-:-:S08]  /*9180*/  DFMA R40, R42, R52, R40 ;  /* 0x000000342a28722b */ /* 0x000fd00000000028 */
[----:B------:R-:W-:-:S08]  /*9190*/  DFMA R46, R54, R46, R40 ;  /* 0x0000002e362e722b */ /* 0x000fd00000000028 */
[----:B------:R-:W-:-:S08]  /*91a0*/  DADD R42, R48, R46 ;  /* 0x00000000302a7229 */ /* 0x000fd0000000002e */
[--C-:B------:R-:W-:Y:S02]  /*91b0*/  DADD R40, R38, R42.reuse ;  /* 0x0000000026287229 */ /* 0x100fe4000000002a */
[----:B------:R-:W-:-:S06]  /*91c0*/  DADD R48, R48, -R42 ;  /* 0x0000000030307229 */ /* 0x000fcc000000082a */
[----:B------:R-:W-:Y:S02]  /*91d0*/  DADD R38, R38, -R40 ;  /* 0x0000000026267229 */ /* 0x000fe40000000828 */
[----:B------:R-:W-:-:S06]  /*91e0*/  DADD R48, R46, R48 ;  /* 0x000000002e307229 */ /* 0x000fcc0000000030 */
[----:B------:R-:W-:Y:S01]  /*91f0*/  DADD R38, R42, R38 ;  /* 0x000000002a267229 */ /* 0x000fe20000000026 */
[----:B------:R-:W-:Y:S02]  /*9200*/  IMAD.MOV.U32 R42, RZ, RZ, -0x105c611 ;  /* 0xfefa39efff2a7424 */ /* 0x000fe400078e00ff */
[----:B------:R-:W-:-:S05]  /*9210*/  IMAD.MOV.U32 R43, RZ, RZ, 0x3fe62e42 ;  /* 0x3fe62e42ff2b7424 */ /* 0x000fca00078e00ff */
[----:B------:R-:W-:-:S08]  /*9220*/  DADD R38, R48, R38 ;  /* 0x0000000030267229 */ /* 0x000fd00000000026 */
[----:B------:R-:W-:Y:S01]  /*9230*/  DADD R46, R44, R38 ;  /* 0x000000002c2e7229 */ /* 0x000fe20000000026 */
[----:B------:R-:W-:Y:S02]  /*9240*/  IMAD.MOV.U32 R44, RZ, RZ, -0x105c611 ;  /* 0xfefa39efff2c7424 */ /* 0x000fe400078e00ff */
[----:B------:R-:W-:-:S05]  /*9250*/  IMAD.MOV.U32 R45, RZ, RZ, 0x3fe62e42 ;  /* 0x3fe62e42ff2d7424 */ /* 0x000fca00078e00ff */
[----:B------:R-:W-:-:S08]  /*9260*/  DADD R38, R40, R46 ;  /* 0x0000000028267229 */ /* 0x000fd0000000002e */
[--C-:B------:R-:W-:Y:S02]  /*9270*/  DFMA R44, R44, UR4, R38.reuse ;  /* 0x000000042c2c7c2b */ /* 0x100fe40008000026 */
[----:B------:R-:W-:-:S06]  /*9280*/  DADD R48, R40, -R38 ;  /* 0x0000000028307229 */ /* 0x000fcc0000000826 */
[----:B------:R-:W-:Y:S02]  /*9290*/  DFMA R40, -R42, 3, R44 ;  /* 0x400800002a28782b */ /* 0x000fe4000000012c */
[----:B------:R-:W-:Y:S01]  /*92a0*/  DADD R48, R46, R48 ;  /* 0x000000002e307229 */ /* 0x000fe20000000030 */
[----:B------:R-:W-:Y:S01]  /*92b0*/  MOV R46, 0x3b39803f ;  /* 0x3b39803f002e7802 */ /* 0x000fe20000000f00 */
[----:B------:R-:W-:-:S04]  /*92c0*/  IMAD.MOV.U32 R47, RZ, RZ, 0x3c7abc9e ;  /* 0x3c7abc9eff2f7424 */ /* 0x000fc800078e00ff */
[----:B------:R-:W-:Y:S01]  /*92d0*/  DADD R40, -R38, R40 ;  /* 0x0000000026287229 */ /* 0x000fe20000000128 */
[----:B------:R-:W-:-:S05]  /*92e0*/  IMAD.SHL.U32 R38, R9, 0x2, RZ ;  /* 0x0000000209267824 */ /* 0x000fca00078e00ff */
[----:B------:R-:W-:Y:S02]  /*92f0*/  ISETP.GT.U32.AND P0, PT, R38, -0x2000001, PT ;  /* 0xfdffffff2600780c */ /* 0x000fe40003f04070 */
[----:B------:R-:W-:Y:S01]  /*9300*/  DADD R48, R48, -R40 ;  /* 0x0000000030307229 */ /* 0x000fe20000000828 */
[----:B------:R-:W-:-:S07]  /*9310*/  LOP3.LUT R40, R9, 0xff0fffff, RZ, 0xc0, !PT ;  /* 0xff0fffff09287812 */ /* 0x000fce00078ec0ff */
[----:B------:R-:W-:Y:S01]  /*9320*/  DFMA R46, R46, UR4, R48 ;  /* 0x000000042e2e7c2b */ /* 0x000fe20008000030 */
[----:B------:R-:W-:Y:S01]  /*9330*/  UMOV UR4, 0x3b39803f ;  /* 0x3b39803f00047882 */ /* 0x000fe20000000000 */
[----:B------:R-:W-:Y:S01]  /*9340*/  SEL R49, R40, R9, P0 ;  /* 0x0000000928317207 */ /* 0x000fe20000000000 */
[----:B------:R-:W-:Y:S01]  /*9350*/  IMAD.MOV.U32 R48, RZ, RZ, R6 ;  /* 0x000000ffff307224 */ /* 0x000fe200078e0006 */
[----:B------:R-:W-:-:S04]  /*9360*/  UMOV UR5, 0x3c7abc9e ;  /* 0x3c7abc9e00057882 */ /* 0x000fc80000000000 */
[----:B------:R-:W-:-:S08]  /*9370*/  DADD R38, R44, R46 ;  /* 0x000000002c267229 */ /* 0x000fd0000000002e */
[----:B------:R-:W-:Y:S02]  /*9380*/  DADD R44, R44, -R38 ;  /* 0x000000002c2c7229 */ /* 0x000fe40000000826 */
[----:B------:R-:W-:-:S06]  /*9390*/  DMUL R40, R38, R48 ;  /* 0x0000003026287228 */ /* 0x000fcc0000000000 */
[----:B------:R-:W-:Y:S02]  /*93a0*/  DADD R44, R46, R44 ;  /* 0x000000002e2c7229 */ /* 0x000fe4000000002c */
[----:B------:R-:W-:-:S08]  /*93b0*/  DFMA R38, R38, R48, -R40 ;  /* 0x000000302626722b */ /* 0x000fd00000000828 */
[----:B------:R-:W-:Y:S01]  /*93c0*/  DFMA R48, R44, R48, R38 ;  /* 0x000000302c30722b */ /* 0x000fe20000000026 */
[----:B------:R-:W-:Y:S01]  /*93d0*/  IMAD.MOV.U32 R44, RZ, RZ, 0x652b82fe ;  /* 0x652b82feff2c7424 */ /* 0x000fe200078e00ff */
[----:B------:R-:W-:-:S06]  /*93e0*/  MOV R45, 0x3ff71547 ;  /* 0x3ff71547002d7802 */ /* 0x000fcc0000000f00 */
[----:B------:R-:W-:-:S08]  /*93f0*/  DADD R46, R40, R48 ;  /* 0x00000000282e7229 */ /* 0x000fd00000000030 */
[----:B------:R-:W-:Y:S02]  /*9400*/  DFMA R44, R46, R44, 6.75539944105574400000e+15 ;  /* 0x433800002e2c742b */ /* 0x000fe4000000002c */
[----:B------:R-:W-:Y:S01]  /*9410*/  FSETP.GEU.AND P0, PT, |R47|, 4.1917929649353027344, PT ;  /* 0x4086232b2f00780b */ /* 0x000fe20003f0e200 */
[----:B------:R-:W-:-:S05]  /*9420*/  DADD R40, R40, -R46 ;  /* 0x0000000028287229 */ /* 0x000fca000000082e */
[----:B------:R-:W-:-:S03]  /*9430*/  DADD R38, R44, -6.75539944105574400000e+15 ;  /* 0xc33800002c267429 */ /* 0x000fc60000000000 */
[----:B------:R-:W-:-:S05]  /*9440*/  DADD R40, R48, R40 ;  /* 0x0000000030287229 */ /* 0x000fca0000000028 */
[----:B------:R-:W-:-:S08]  /*9450*/  DFMA R42, R38, -R42, R46 ;  /* 0x8000002a262a722b */ /* 0x000fd0000000002e */
        /* <DEDUP_REMOVED lines=39> */
[----:B------:R-:W-:Y:S02]  /*96d0*/  @!P1 LEA.HI R6, R44, R44, RZ, 0x1 ;  /* 0x0000002c2c069211 */ /* 0x000fe400078f08ff */
[----:B------:R-:W-:Y:S02]  /*96e0*/  FSEL R43, R43, RZ, P0 ;  /* 0x000000ff2b2b7208 */ /* 0x000fe40000000000 */
[----:B------:R-:W-:-:S04]  /*96f0*/  @!P1 SHF.R.S32.HI R6, RZ, 0x1, R6 ;  /* 0x00000001ff069819 */ /* 0x000fc80000011406 */
[----:B------:R-:W-:Y:S01]  /*9700*/  @!P1 IADD3 R9, PT, PT, R44, -R6, RZ ;  /* 0x800000062c099210 */ /* 0x000fe20007ffe0ff */
[----:B------:R-:W-:Y:S02]  /*9710*/  @!P1 IMAD R39, R6, 0x100000, R39 ;  /* 0x0010000006279824 */ /* 0x000fe400078e0227 */
[----:B------:R-:W-:Y:S01]  /*9720*/  @!P1 IMAD.MOV.U32 R44, RZ, RZ, RZ ;  /* 0x000000ffff2c9224 */ /* 0x000fe200078e00ff */
[----:B------:R-:W-:-:S06]  /*9730*/  @!P1 LEA R45, R9, 0x3ff00000, 0x14 ;  /* 0x3ff00000092d9811 */ /* 0x000fcc00078ea0ff */
[----:B------:R-:W-:-:S11]  /*9740*/  @!P1 DMUL R42, R38, R44 ;  /* 0x0000002c262a9228 */ /* 0x000fd60000000000 */
.L_x_163:
[----:B------:R-:W-:Y:S01]  /*9750*/  DFMA R40, R40, R42, R42 ;  /* 0x0000002a2828722b */ /* 0x000fe2000000002a */
[----:B------:R-:W-:Y:S01]  /*9760*/  IMAD.MOV.U32 R59, RZ, RZ, 0x0 ;  /* 0x00000000ff3b7424 */ /* 0x000fe200078e00ff */
[----:B------:R-:W-:-:S08]  /*9770*/  DSETP.NEU.AND P0, PT, |R42|, +INF , PT ;  /* 0x7ff000002a00742a */ /* 0x000fd00003f0d200 */
[----:B------:R-:W-:Y:S02]  /*9780*/  FSEL R6, R42, R40, !P0 ;  /* 0x000000282a067208 */ /* 0x000fe40004000000 */
[----:B------:R-:W-:Y:S01]  /*9790*/  FSEL R9, R43, R41, !P0 ;  /* 0x000000292b097208 */ /* 0x000fe20004000000 */
[----:B------:R-:W-:Y:S06]  /*97a0*/  RET.REL.NODEC R58 `(_Z6MiddlePdS_) ;  /* 0xffffff683a147950 */ /* 0x000fec0003c3ffff */
.L_x_164:
[----:B------:R-:W-:-:S00]  /*97b0*/  BRA `(.L_x_164) ;  /* 0xfffffffc00fc7947 */ /* 0x000fc0000383ffff */
[----:B------:R-:W-:-:S00]  /*97c0*/  NOP ;  /* 0x0000000000007918 */ /* 0x000fc00000000000 */
        /* <DEDUP_REMOVED lines=11> */
.L_x_167:


//--------------------- .nv.shared._Z6MiddlePdS_  --------------------------
	.section	.nv.shared._Z6MiddlePdS_,"aw",@nobits
	.sectionflags	@""
	.align	16
	.zero		1024


//--------------------- .nv.shared.reserved.0     --------------------------
	.section	.nv.shared.reserved.0,"aw",@nobits
	.weak		__nv_reservedSMEM_offset_0_alias
	.size		__nv_reservedSMEM_offset_0_alias, 0, 64
	.other		__nv_reservedSMEM_offset_0_alias,@"STO_CUDA_RESERVED_SHARED STV_DEFAULT"
__nv_reservedSMEM_offset_0_alias:
	.zero		0
	.zero		64


//--------------------- .nv.constant0._Z6MiddlePdS_ --------------------------
	.section	.nv.constant0._Z6MiddlePdS_,"a",@progbits
	.sectionflags	@""
	.align	4
.nv.constant0._Z6MiddlePdS_:
	.zero		912


//--------------------- SYMBOLS --------------------------

	.type		.nv.reservedSmem.offset0,@object
	.size		.nv.reservedSmem.offset0,0x4
	.type		.nv.reservedSmem.cap,@object
	.size		.nv.reservedSmem.cap,0x4
